	.target	sm_100a

	.elftype	@"ET_EXEC"


//--------------------- .note.nv.tkinfo           --------------------------
	.section	.note.nv.tkinfo,"",@"SHT_NOTE"
	.sectionflags	@"SHF_NOTE_NV_TKINFO"
	.tkinfo
        /*0018*/ 	.word	0x00000002
        /*0030*/ 	.string	""
        /*0030*/ 	.string	"ptxas"
        /*0030*/ 	.string	"Cuda compilation tools, release 13.0, V13.0.88"
        /*0030*/ 	.string	"Build cuda_13.0.r13.0/compiler.36424714_0"
        /*0030*/ 	.string	"-arch sm_100a -m 64 "



//--------------------- .note.nv.cuinfo           --------------------------
	.section	.note.nv.cuinfo,"",@"SHT_NOTE"
	.sectionflags	@"SHF_NOTE_NV_CUINFO"
        /*0018*/ 	.short	0x0002
        /*001a*/ 	.short	0x0064
        /*001c*/ 	.short	0x0082
	.zero		2


//--------------------- .nv.info                  --------------------------
	.section	.nv.info,"",@"SHT_CUDA_INFO"
	.align	4


	//----- nvinfo : EIATTR_REGCOUNT
	.align		4
        /*0000*/ 	.byte	0x04, 0x2f
        /*0002*/ 	.short	(.L_19 - .L_18)
	.align		4
.L_18:
        /*0004*/ 	.word	index@(_ZN7cutlass13device_kernelINS_4gemm6kernel13GemmUniversalIN4cute5tupleIJiiiiEEENS1_10collective13CollectiveMmaINS1_35MainloopSm100TmaUmmaWarpSpecializedILi4ELi2ELi4ENS5_IJNS4_1CILi2EEESB_NSA_ILi1EEEEEEEENS5_IJNSA_ILi128EEESF_NSA_ILi64EEEEEENS_6half_tENS5_IJlSC_lEEESI_SJ_NS4_8TiledMMAINS4_8MMA_AtomIJNS4_26SM100_MMA_F16BF16_2x1SM_SSISI_SI_fLi128ELi128ELNS4_4UMMA5MajorE0ELSO_0ELNSN_7ScaleInE0ELSP_0EEEEEENS4_6LayoutINS5_IJSC_SC_SC_EEENS5_IJNSA_ILi0EEESU_SU_EEEEENS5_IJNS4_10UnderscoreESX_SX_EEEEENS4_28SM100_TMA_2SM_LOAD_MULTICASTENS4_14ComposedLayoutINS4_7SwizzleILi3ELi4ELi3EEENS4_18smem_ptr_flag_bitsILi16EEENSS_INS5_IJNSA_ILi8EEESG_EEENS5_IJSG_SC_EEEEEEEvNS4_8identityENS4_18SM100_TMA_2SM_LOADES1A_vS1B_EENS_8epilogue10collective18CollectiveEpilogueINS1E_23Sm100TmaWarpSpecializedILi4ELi2ELi16ELb1ELb0EEEJNS5_IJSG_SF_SG_EEENS5_IJNSS_ISG_SC_EENSS_INS5_IJNSA_ILi16EEESB_EEENS5_IJSC_SG_EEEEEEEESI_SJ_SI_SJ_NS1E_6fusion15FusionCallbacksIS1I_NS1Q_17LinearCombinationISI_fSI_fLNS_15FloatRoundStyleE2EEES1J_S1P_JEEENS4_5SM1004TMEM4LOAD26SM100_TMEM_LOAD_32dp32b16xENS4_13SM90_TMA_LOADENS11_INS12_ILi1ELi4ELi3EEES15_NSS_INS5_IJS16_S1L_EEENS5_IJS1L_SC_EEEEEEENS4_39AutoVectorizingCopyWithAssumedAlignmentILi128EEENS4_14SM90_TMA_STOREES25_S27_S27_EEEvvEEEEvNT_6ParamsE)
        /*0008*/ 	.word	0x00000044


	//----- nvinfo : EIATTR_FRAME_SIZE
	.align		4
.L_19:
        /*000c*/ 	.byte	0x04, 0x11
        /*000e*/ 	.short	(.L_21 - .L_20)
	.align		4
.L_20:
        /*0010*/ 	.word	index@($__internal_2_$__cuda_sm10x_tcgen05_guardrail_trap_unallocated_columns_being_dealloced)
        /*0014*/ 	.word	0x00000000


	//----- nvinfo : EIATTR_FRAME_SIZE
	.align		4
.L_21:
        /*0018*/ 	.byte	0x04, 0x11
        /*001a*/ 	.short	(.L_23 - .L_22)
	.align		4
.L_22:
        /*001c*/ 	.word	index@($__internal_1_$__cuda_sm10x_tcgen05_guardrail_trap_phase_invalid_during_alloc)
        /*0020*/ 	.word	0x00000000


	//----- nvinfo : EIATTR_FRAME_SIZE
	.align		4
.L_23:
        /*0024*/ 	.byte	0x04, 0x11
        /*0026*/ 	.short	(.L_25 - .L_24)
	.align		4
.L_24:
        /*0028*/ 	.word	index@($__internal_0_$__cuda_sm10x_tcgen05_guardrail_trap_col_being_dealloced_not_returned_by_alloc)
        /*002c*/ 	.word	0x00000000


	//----- nvinfo : EIATTR_FRAME_SIZE
	.align		4
.L_25:
        /*0030*/ 	.byte	0x04, 0x11
        /*0032*/ 	.short	(.L_27 - .L_26)
	.align		4
.L_26:
        /*0034*/ 	.word	index@(_ZN7cutlass13device_kernelINS_4gemm6kernel13GemmUniversalIN4cute5tupleIJiiiiEEENS1_10collective13CollectiveMmaINS1_35MainloopSm100TmaUmmaWarpSpecializedILi4ELi2ELi4ENS5_IJNS4_1CILi2EEESB_NSA_ILi1EEEEEEEENS5_IJNSA_ILi128EEESF_NSA_ILi64EEEEEENS_6half_tENS5_IJlSC_lEEESI_SJ_NS4_8TiledMMAINS4_8MMA_AtomIJNS4_26SM100_MMA_F16BF16_2x1SM_SSISI_SI_fLi128ELi128ELNS4_4UMMA5MajorE0ELSO_0ELNSN_7ScaleInE0ELSP_0EEEEEENS4_6LayoutINS5_IJSC_SC_SC_EEENS5_IJNSA_ILi0EEESU_SU_EEEEENS5_IJNS4_10UnderscoreESX_SX_EEEEENS4_28SM100_TMA_2SM_LOAD_MULTICASTENS4_14ComposedLayoutINS4_7SwizzleILi3ELi4ELi3EEENS4_18smem_ptr_flag_bitsILi16EEENSS_INS5_IJNSA_ILi8EEESG_EEENS5_IJSG_SC_EEEEEEEvNS4_8identityENS4_18SM100_TMA_2SM_LOADES1A_vS1B_EENS_8epilogue10collective18CollectiveEpilogueINS1E_23Sm100TmaWarpSpecializedILi4ELi2ELi16ELb1ELb0EEEJNS5_IJSG_SF_SG_EEENS5_IJNSS_ISG_SC_EENSS_INS5_IJNSA_ILi16EEESB_EEENS5_IJSC_SG_EEEEEEEESI_SJ_SI_SJ_NS1E_6fusion15FusionCallbacksIS1I_NS1Q_17LinearCombinationISI_fSI_fLNS_15FloatRoundStyleE2EEES1J_S1P_JEEENS4_5SM1004TMEM4LOAD26SM100_TMEM_LOAD_32dp32b16xENS4_13SM90_TMA_LOADENS11_INS12_ILi1ELi4ELi3EEES15_NSS_INS5_IJS16_S1L_EEENS5_IJS1L_SC_EEEEEEENS4_39AutoVectorizingCopyWithAssumedAlignmentILi128EEENS4_14SM90_TMA_STOREES25_S27_S27_EEEvvEEEEvNT_6ParamsE)
        /*0038*/ 	.word	0x00000000


	//----- nvinfo : EIATTR_MIN_STACK_SIZE
	.align		4
.L_27:
        /*003c*/ 	.byte	0x04, 0x12
        /*003e*/ 	.short	(.L_29 - .L_28)
	.align		4
.L_28:
        /*0040*/ 	.word	index@(_ZN7cutlass13device_kernelINS_4gemm6kernel13GemmUniversalIN4cute5tupleIJiiiiEEENS1_10collective13CollectiveMmaINS1_35MainloopSm100TmaUmmaWarpSpecializedILi4ELi2ELi4ENS5_IJNS4_1CILi2EEESB_NSA_ILi1EEEEEEEENS5_IJNSA_ILi128EEESF_NSA_ILi64EEEEEENS_6half_tENS5_IJlSC_lEEESI_SJ_NS4_8TiledMMAINS4_8MMA_AtomIJNS4_26SM100_MMA_F16BF16_2x1SM_SSISI_SI_fLi128ELi128ELNS4_4UMMA5MajorE0ELSO_0ELNSN_7ScaleInE0ELSP_0EEEEEENS4_6LayoutINS5_IJSC_SC_SC_EEENS5_IJNSA_ILi0EEESU_SU_EEEEENS5_IJNS4_10UnderscoreESX_SX_EEEEENS4_28SM100_TMA_2SM_LOAD_MULTICASTENS4_14ComposedLayoutINS4_7SwizzleILi3ELi4ELi3EEENS4_18smem_ptr_flag_bitsILi16EEENSS_INS5_IJNSA_ILi8EEESG_EEENS5_IJSG_SC_EEEEEEEvNS4_8identityENS4_18SM100_TMA_2SM_LOADES1A_vS1B_EENS_8epilogue10collective18CollectiveEpilogueINS1E_23Sm100TmaWarpSpecializedILi4ELi2ELi16ELb1ELb0EEEJNS5_IJSG_SF_SG_EEENS5_IJNSS_ISG_SC_EENSS_INS5_IJNSA_ILi16EEESB_EEENS5_IJSC_SG_EEEEEEEESI_SJ_SI_SJ_NS1E_6fusion15FusionCallbacksIS1I_NS1Q_17LinearCombinationISI_fSI_fLNS_15FloatRoundStyleE2EEES1J_S1P_JEEENS4_5SM1004TMEM4LOAD26SM100_TMEM_LOAD_32dp32b16xENS4_13SM90_TMA_LOADENS11_INS12_ILi1ELi4ELi3EEES15_NSS_INS5_IJS16_S1L_EEENS5_IJS1L_SC_EEEEEEENS4_39AutoVectorizingCopyWithAssumedAlignmentILi128EEENS4_14SM90_TMA_STOREES25_S27_S27_EEEvvEEEEvNT_6ParamsE)
        /*0044*/ 	.word	0x00000000
.L_29:


//--------------------- .nv.compat                --------------------------
	.section	.nv.compat,"",@"SHT_CUDA_COMPAT_INFO"
	.align	4
        /*0000*/ 	.byte	0x02, 0x09, 0x01, 0x00, 0x02, 0x02, 0x02, 0x00, 0x02, 0x05, 0x05, 0x00, 0x03, 0x07, 0x01, 0x01
        /*0010*/ 	.byte	0x02, 0x03, 0x01, 0x00, 0x02, 0x06, 0x01, 0x00, 0x04, 0x0b, 0x08, 0x00, 0x09, 0x00, 0x00, 0x00
        /*0020*/ 	.byte	0x00, 0x00, 0x00, 0x00


//--------------------- .nv.info._ZN7cutlass13device_kernelINS_4gemm6kernel13GemmUniversalIN4cute5tupleIJiiiiEEENS1_10collective13CollectiveMmaINS1_35MainloopSm100TmaUmmaWarpSpecializedILi4ELi2ELi4ENS5_IJNS4_1CILi2EEESB_NSA_ILi1EEEEEEEENS5_IJNSA_ILi128EEESF_NSA_ILi64EEEEEENS_6half_tENS5_IJlSC_lEEESI_SJ_NS4_8TiledMMAINS4_8MMA_AtomIJNS4_26SM100_MMA_F16BF16_2x1SM_SSISI_SI_fLi128ELi128ELNS4_4UMMA5MajorE0ELSO_0ELNSN_7ScaleInE0ELSP_0EEEEEENS4_6LayoutINS5_IJSC_SC_SC_EEENS5_IJNSA_ILi0EEESU_SU_EEEEENS5_IJNS4_10UnderscoreESX_SX_EEEEENS4_28SM100_TMA_2SM_LOAD_MULTICASTENS4_14ComposedLayoutINS4_7SwizzleILi3ELi4ELi3EEENS4_18smem_ptr_flag_bitsILi16EEENSS_INS5_IJNSA_ILi8EEESG_EEENS5_IJSG_SC_EEEEEEEvNS4_8identityENS4_18SM100_TMA_2SM_LOADES1A_vS1B_EENS_8epilogue10collective18CollectiveEpilogueINS1E_23Sm100TmaWarpSpecializedILi4ELi2ELi16ELb1ELb0EEEJNS5_IJSG_SF_SG_EEENS5_IJNSS_ISG_SC_EENSS_INS5_IJNSA_ILi16EEESB_EEENS5_IJSC_SG_EEEEEEEESI_SJ_SI_SJ_NS1E_6fusion15FusionCallbacksIS1I_NS1Q_17LinearCombinationISI_fSI_fLNS_15FloatRoundStyleE2EEES1J_S1P_JEEENS4_5SM1004TMEM4LOAD26SM100_TMEM_LOAD_32dp32b16xENS4_13SM90_TMA_LOADENS11_INS12_ILi1ELi4ELi3EEES15_NSS_INS5_IJS16_S1L_EEENS5_IJS1L_SC_EEEEEEENS4_39AutoVectorizingCopyWithAssumedAlignmentILi128EEENS4_14SM90_TMA_STOREES25_S27_S27_EEEvvEEEEvNT_6ParamsE --------------------------
	.section	.nv.info._ZN7cutlass13device_kernelINS_4gemm6kernel13GemmUniversalIN4cute5tupleIJiiiiEEENS1_10collective13CollectiveMmaINS1_35MainloopSm100TmaUmmaWarpSpecializedILi4ELi2ELi4ENS5_IJNS4_1CILi2EEESB_NSA_ILi1EEEEEEEENS5_IJNSA_ILi128EEESF_NSA_ILi64EEEEEENS_6half_tENS5_IJlSC_lEEESI_SJ_NS4_8TiledMMAINS4_8MMA_AtomIJNS4_26SM100_MMA_F16BF16_2x1SM_SSISI_SI_fLi128ELi128ELNS4_4UMMA5MajorE0ELSO_0ELNSN_7ScaleInE0ELSP_0EEEEEENS4_6LayoutINS5_IJSC_SC_SC_EEENS5_IJNSA_ILi0EEESU_SU_EEEEENS5_IJNS4_10UnderscoreESX_SX_EEEEENS4_28SM100_TMA_2SM_LOAD_MULTICASTENS4_14ComposedLayoutINS4_7SwizzleILi3ELi4ELi3EEENS4_18smem_ptr_flag_bitsILi16EEENSS_INS5_IJNSA_ILi8EEESG_EEENS5_IJSG_SC_EEEEEEEvNS4_8identityENS4_18SM100_TMA_2SM_LOADES1A_vS1B_EENS_8epilogue10collective18CollectiveEpilogueINS1E_23Sm100TmaWarpSpecializedILi4ELi2ELi16ELb1ELb0EEEJNS5_IJSG_SF_SG_EEENS5_IJNSS_ISG_SC_EENSS_INS5_IJNSA_ILi16EEESB_EEENS5_IJSC_SG_EEEEEEEESI_SJ_SI_SJ_NS1E_6fusion15FusionCallbacksIS1I_NS1Q_17LinearCombinationISI_fSI_fLNS_15FloatRoundStyleE2EEES1J_S1P_JEEENS4_5SM1004TMEM4LOAD26SM100_TMEM_LOAD_32dp32b16xENS4_13SM90_TMA_LOADENS11_INS12_ILi1ELi4ELi3EEES15_NSS_INS5_IJS16_S1L_EEENS5_IJS1L_SC_EEEEEEENS4_39AutoVectorizingCopyWithAssumedAlignmentILi128EEENS4_14SM90_TMA_STOREES25_S27_S27_EEEvvEEEEvNT_6ParamsE,"",@"SHT_CUDA_INFO"
	.sectionflags	@""
	.align	4


	//----- nvinfo : EIATTR_CUDA_API_VERSION
	.align		4
        /*0000*/ 	.byte	0x04, 0x37
        /*0002*/ 	.short	(.L_31 - .L_30)
.L_30:
        /*0004*/ 	.word	0x00000082


	//----- nvinfo : EIATTR_KPARAM_INFO
	.align		4
.L_31:
        /*0008*/ 	.byte	0x04, 0x17
        /*000a*/ 	.short	(.L_33 - .L_32)
.L_32:
        /*000c*/ 	.word	0x00000000
        /*0010*/ 	.short	0x0000
        /*0012*/ 	.short	0x0000
        /*0014*/ 	.byte	0x00, 0xf0, 0x01, 0x20


	//----- nvinfo : EIATTR_AT_ENTRY_FRAGMENTS
	.align		4
.L_33:
        /*0018*/ 	.byte	0x04, 0x4f
        /*001a*/ 	.short	(.L_35 - .L_34)


	//   ....[0]....
.L_34:
        /*001c*/ 	.word	0x00000007


	//----- nvinfo : EIATTR_RESERVED_SMEM_USED
	.align		4
.L_35:
        /*0020*/ 	.byte	0x01, 0x41
	.zero		2


	//----- nvinfo : EIATTR_SPARSE_MMA_MASK
	.align		4
        /*0024*/ 	.byte	0x03, 0x50
        /*0026*/ 	.short	0x0000


	//----- nvinfo : EIATTR_TCGEN05_2CTA_USED
	.align		4
        /*0028*/ 	.byte	0x01, 0x52
	.zero		2


	//----- nvinfo : EIATTR_MAXREG_COUNT
	.align		4
        /*002c*/ 	.byte	0x03, 0x1b
        /*002e*/ 	.short	0x00ff


	//----- nvinfo : EIATTR_NUM_BARRIERS
	.align		4
        /*0030*/ 	.byte	0x02, 0x4c
        /*0032*/ 	.byte	0x07
	.zero		1


	//----- nvinfo : EIATTR_EXTERNS
	.align		4
        /*0034*/ 	.byte	0x04, 0x0f
        /*0036*/ 	.short	(.L_37 - .L_36)


	//   ....[0]....
	.align		4
.L_36:
        /*0038*/ 	.word	index@(__assertfail)


	//----- nvinfo : EIATTR_MERCURY_ISA_VERSION
	.align		4
.L_37:
        /*003c*/ 	.byte	0x03, 0x5f
        /*003e*/ 	.short	0x0101


	//----- nvinfo : EIATTR_INT_WARP_WIDE_INSTR_OFFSETS
	.align		4
        /*0040*/ 	.byte	0x04, 0x31
        /*0042*/ 	.short	(.L_39 - .L_38)


	//   ....[0]....
.L_38:
        /*0044*/ 	.word	0x00000d70


	//   ....[1]....
        /*0048*/ 	.word	0x00000e10


	//   ....[2]....
        /*004c*/ 	.word	0x000042b0


	//   ....[3]....
        /*0050*/ 	.word	0x000042e0


	//   ....[4]....
        /*0054*/ 	.word	0x00004300


	//   ....[5]....
        /*0058*/ 	.word	0x00004e40


	//   ....[6]....
        /*005c*/ 	.word	0x00004ee0


	//   ....[7]....
        /*0060*/ 	.word	0x00004fa0


	//   ....[8]....
        /*0064*/ 	.word	0x00005010


	//   ....[9]....
        /*0068*/ 	.word	0x000050d0


	//   ....[10]....
        /*006c*/ 	.word	0x00005170


	//   ....[11]....
        /*0070*/ 	.word	0x000051e0


	//   ....[12]....
        /*0074*/ 	.word	0x000052a0


	//   ....[13]....
        /*0078*/ 	.word	0x00005340


	//   ....[14]....
        /*007c*/ 	.word	0x000053e0


	//   ....[15]....
        /*0080*/ 	.word	0x000054d0


	//   ....[16]....
        /*0084*/ 	.word	0x000055a0


	//----- nvinfo : EIATTR_COOP_GROUP_MASK_REGIDS
	.align		4
.L_39:
        /*0088*/ 	.byte	0x04, 0x29
        /*008a*/ 	.short	(.L_41 - .L_40)


	//   ....[0]....
.L_40:
        /*008c*/ 	.word	0xffffffff


	//   ....[1]....
        /*0090*/ 	.word	0xffffffff


	//   ....[2]....
        /*0094*/ 	.word	0xffffffff


	//   ....[3]....
        /*0098*/ 	.word	0xffffffff


	//   ....[4]....
        /*009c*/ 	.word	0xffffffff


	//   ....[5]....
        /*00a0*/ 	.word	0xffffffff


	//   ....[6]....
        /*00a4*/ 	.word	0xffffffff


	//   ....[7]....
        /*00a8*/ 	.word	0xffffffff


	//   ....[8]....
        /*00ac*/ 	.word	0xffffffff


	//   ....[9]....
        /*00b0*/ 	.word	0xffffffff


	//   ....[10]....
        /*00b4*/ 	.word	0xffffffff


	//   ....[11]....
        /*00b8*/ 	.word	0xffffffff


	//   ....[12]....
        /*00bc*/ 	.word	0xffffffff


	//   ....[13]....
        /*00c0*/ 	.word	0xffffffff


	//----- nvinfo : EIATTR_COOP_GROUP_INSTR_OFFSETS
	.align		4
.L_41:
        /*00c4*/ 	.byte	0x04, 0x28
        /*00c6*/ 	.short	(.L_43 - .L_42)


	//   ....[0]....
.L_42:
        /*00c8*/ 	.word	0x000000b0


	//   ....[1]....
        /*00cc*/ 	.word	0x00000520


	//   ....[2]....
        /*00d0*/ 	.word	0x000006e0


	//   ....[3]....
        /*00d4*/ 	.word	0x00000870


	//   ....[4]....
        /*00d8*/ 	.word	0x00000960


	//   ....[5]....
        /*00dc*/ 	.word	0x00000ac0


	//   ....[6]....
        /*00e0*/ 	.word	0x00000c50


	//   ....[7]....
        /*00e4*/ 	.word	0x00000e90


	//   ....[8]....
        /*00e8*/ 	.word	0x000021e0


	//   ....[9]....
        /*00ec*/ 	.word	0x00003090


	//   ....[10]....
        /*00f0*/ 	.word	0x00003560


	//   ....[11]....
        /*00f4*/ 	.word	0x00003590


	//   ....[12]....
        /*00f8*/ 	.word	0x000041b0


	//   ....[13]....
        /*00fc*/ 	.word	0x000043c0


	//----- nvinfo : EIATTR_VRC_CTA_INIT_COUNT
	.align		4
.L_43:
        /*0100*/ 	.byte	0x02, 0x4a
        /*0102*/ 	.byte	0x80
	.zero		1


	//----- nvinfo : EIATTR_SYSCALL_OFFSETS
	.align		4
        /*0104*/ 	.byte	0x04, 0x46
        /*0106*/ 	.short	(.L_45 - .L_44)


	//   ....[0]....
.L_44:
        /*0108*/ 	.word	0x00006140


	//   ....[1]....
        /*010c*/ 	.word	0x00006230


	//   ....[2]....
        /*0110*/ 	.word	0x000069d0


	//   ....[3]....
        /*0114*/ 	.word	0x00007300


	//   ....[4]....
        /*0118*/ 	.word	0x00007bd0


	//   ....[5]....
        /*011c*/ 	.word	0x000084a0


	//----- nvinfo : EIATTR_MBARRIER_INSTR_OFFSETS
	.align		4
.L_45:
        /*0120*/ 	.byte	0x04, 0x39
        /*0122*/ 	.short	(.L_47 - .L_46)


	//   ....[0]....
.L_46:
        /*0124*/ 	.word	0x00000650
        /*0128*/ 	.word	0x000000ff
        /*012c*/ 	.word	0x00000000
        /*0130*/ 	.short	0x0100
        /*0132*/ 	.byte	0x04
	.zero		1


	//   ....[1]....
        /*0134*/ 	.word	0x00000660
        /*0138*/ 	.word	0x000000ff
        /*013c*/ 	.word	0x00000020
        /*0140*/ 	.short	0x0100
        /*0142*/ 	.byte	0x04
	.zero		1


	//   ....[2]....
        /*0144*/ 	.word	0x00000670
        /*0148*/ 	.word	0x000000ff
        /*014c*/ 	.word	0x00000008
        /*0150*/ 	.short	0x0100
        /*0152*/ 	.byte	0x04
	.zero		1


	//   ....[3]....
        /*0154*/ 	.word	0x00000680
        /*0158*/ 	.word	0x000000ff
        /*015c*/ 	.word	0x00000028
        /*0160*/ 	.short	0x0100
        /*0162*/ 	.byte	0x04
	.zero		1


	//   ....[4]....
        /*0164*/ 	.word	0x00000690
        /*0168*/ 	.word	0x000000ff
        /*016c*/ 	.word	0x00000010
        /*0170*/ 	.short	0x0100
        /*0172*/ 	.byte	0x04
	.zero		1


	//   ....[5]....
        /*0174*/ 	.word	0x000006a0
        /*0178*/ 	.word	0x000000ff
        /*017c*/ 	.word	0x00000030
        /*0180*/ 	.short	0x0100
        /*0182*/ 	.byte	0x04
	.zero		1


	//   ....[6]....
        /*0184*/ 	.word	0x000006b0
        /*0188*/ 	.word	0x000000ff
        /*018c*/ 	.word	0x00000018
        /*0190*/ 	.short	0x0100
        /*0192*/ 	.byte	0x04
	.zero		1


	//   ....[7]....
        /*0194*/ 	.word	0x000006c0
        /*0198*/ 	.word	0x000000ff
        /*019c*/ 	.word	0x00000038
        /*01a0*/ 	.short	0x0100
        /*01a2*/ 	.byte	0x04
	.zero		1


	//   ....[8]....
        /*01a4*/ 	.word	0x000007e0
        /*01a8*/ 	.word	0x000000ff
        /*01ac*/ 	.word	0x00000040
        /*01b0*/ 	.short	0x0100
        /*01b2*/ 	.byte	0x04
	.zero		1


	//   ....[9]....
        /*01b4*/ 	.word	0x000007f0
        /*01b8*/ 	.word	0x000000ff
        /*01bc*/ 	.word	0x00000060
        /*01c0*/ 	.short	0x0100
        /*01c2*/ 	.byte	0x04
	.zero		1


	//   ....[10]....
        /*01c4*/ 	.word	0x00000800
        /*01c8*/ 	.word	0x000000ff
        /*01cc*/ 	.word	0x00000048
        /*01d0*/ 	.short	0x0100
        /*01d2*/ 	.byte	0x04
	.zero		1


	//   ....[11]....
        /*01d4*/ 	.word	0x00000810
        /*01d8*/ 	.word	0x000000ff
        /*01dc*/ 	.word	0x00000068
        /*01e0*/ 	.short	0x0100
        /*01e2*/ 	.byte	0x04
	.zero		1


	//   ....[12]....
        /*01e4*/ 	.word	0x00000820
        /*01e8*/ 	.word	0x000000ff
        /*01ec*/ 	.word	0x00000050
        /*01f0*/ 	.short	0x0100
        /*01f2*/ 	.byte	0x04
	.zero		1


	//   ....[13]....
        /*01f4*/ 	.word	0x00000830
        /*01f8*/ 	.word	0x000000ff
        /*01fc*/ 	.word	0x00000070
        /*0200*/ 	.short	0x0100
        /*0202*/ 	.byte	0x04
	.zero		1


	//   ....[14]....
        /*0204*/ 	.word	0x00000840
        /*0208*/ 	.word	0x000000ff
        /*020c*/ 	.word	0x00000058
        /*0210*/ 	.short	0x0100
        /*0212*/ 	.byte	0x04
	.zero		1


	//   ....[15]....
        /*0214*/ 	.word	0x00000850
        /*0218*/ 	.word	0x000000ff
        /*021c*/ 	.word	0x00000078
        /*0220*/ 	.short	0x0100
        /*0222*/ 	.byte	0x04
	.zero		1


	//   ....[16]....
        /*0224*/ 	.word	0x00000930
        /*0228*/ 	.word	0x000000ff
        /*022c*/ 	.word	0x00000080
        /*0230*/ 	.short	0x0100
        /*0232*/ 	.byte	0x06
	.zero		1


	//   ....[17]....
        /*0234*/ 	.word	0x00000940
        /*0238*/ 	.word	0x000000ff
        /*023c*/ 	.word	0x00000088
        /*0240*/ 	.short	0x0100
        /*0242*/ 	.byte	0x06
	.zero		1


	//   ....[18]....
        /*0244*/ 	.word	0x00000a70
        /*0248*/ 	.word	0x000000ff
        /*024c*/ 	.word	0x00000090
        /*0250*/ 	.short	0x0100
        /*0252*/ 	.byte	0x06
	.zero		1


	//   ....[19]....
        /*0254*/ 	.word	0x00000a80
        /*0258*/ 	.word	0x000000ff
        /*025c*/ 	.word	0x000000a0
        /*0260*/ 	.short	0x0100
        /*0262*/ 	.byte	0x06
	.zero		1


	//   ....[20]....
        /*0264*/ 	.word	0x00000a90
        /*0268*/ 	.word	0x000000ff
        /*026c*/ 	.word	0x00000098
        /*0270*/ 	.short	0x0100
        /*0272*/ 	.byte	0x06
	.zero		1


	//   ....[21]....
        /*0274*/ 	.word	0x00000aa0
        /*0278*/ 	.word	0x000000ff
        /*027c*/ 	.word	0x000000a8
        /*0280*/ 	.short	0x0100
        /*0282*/ 	.byte	0x06
	.zero		1


	//   ....[22]....
        /*0284*/ 	.word	0x00000bc0
        /*0288*/ 	.word	0x000000ff
        /*028c*/ 	.word	0x000000b0
        /*0290*/ 	.short	0x0100
        /*0292*/ 	.byte	0x04
	.zero		1


	//   ....[23]....
        /*0294*/ 	.word	0x00000bd0
        /*0298*/ 	.word	0x000000ff
        /*029c*/ 	.word	0x000000d0
        /*02a0*/ 	.short	0x0100
        /*02a2*/ 	.byte	0x04
	.zero		1


	//   ....[24]....
        /*02a4*/ 	.word	0x00000be0
        /*02a8*/ 	.word	0x000000ff
        /*02ac*/ 	.word	0x000000b8
        /*02b0*/ 	.short	0x0100
        /*02b2*/ 	.byte	0x04
	.zero		1


	//   ....[25]....
        /*02b4*/ 	.word	0x00000bf0
        /*02b8*/ 	.word	0x000000ff
        /*02bc*/ 	.word	0x000000d8
        /*02c0*/ 	.short	0x0100
        /*02c2*/ 	.byte	0x04
	.zero		1


	//   ....[26]....
        /*02c4*/ 	.word	0x00000c00
        /*02c8*/ 	.word	0x000000ff
        /*02cc*/ 	.word	0x000000c0
        /*02d0*/ 	.short	0x0100
        /*02d2*/ 	.byte	0x04
	.zero		1


	//   ....[27]....
        /*02d4*/ 	.word	0x00000c10
        /*02d8*/ 	.word	0x000000ff
        /*02dc*/ 	.word	0x000000e0
        /*02e0*/ 	.short	0x0100
        /*02e2*/ 	.byte	0x04
	.zero		1


	//   ....[28]....
        /*02e4*/ 	.word	0x00000c20
        /*02e8*/ 	.word	0x000000ff
        /*02ec*/ 	.word	0x000000c8
        /*02f0*/ 	.short	0x0100
        /*02f2*/ 	.byte	0x04
	.zero		1


	//   ....[29]....
        /*02f4*/ 	.word	0x00000c30
        /*02f8*/ 	.word	0x000000ff
        /*02fc*/ 	.word	0x000000e8
        /*0300*/ 	.short	0x0100
        /*0302*/ 	.byte	0x04
	.zero		1


	//   ....[30]....
        /*0304*/ 	.word	0x00000d20
        /*0308*/ 	.word	0x000000ff
        /*030c*/ 	.word	0x000000f0
        /*0310*/ 	.short	0x0100
        /*0312*/ 	.byte	0x04
	.zero		1


	//   ....[31]....
        /*0314*/ 	.word	0x00000d30
        /*0318*/ 	.word	0x000000ff
        /*031c*/ 	.word	0x00000100
        /*0320*/ 	.short	0x0100
        /*0322*/ 	.byte	0x04
	.zero		1


	//   ....[32]....
        /*0324*/ 	.word	0x00000d40
        /*0328*/ 	.word	0x000000ff
        /*032c*/ 	.word	0x000000f8
        /*0330*/ 	.short	0x0100
        /*0332*/ 	.byte	0x04
	.zero		1


	//   ....[33]....
        /*0334*/ 	.word	0x00000d50
        /*0338*/ 	.word	0x000000ff
        /*033c*/ 	.word	0x00000108
        /*0340*/ 	.short	0x0100
        /*0342*/ 	.byte	0x04
	.zero		1


	//   ....[34]....
        /*0344*/ 	.word	0x00000e50
        /*0348*/ 	.word	0x000000ff
        /*034c*/ 	.word	0x00000110
        /*0350*/ 	.short	0x0100
        /*0352*/ 	.byte	0x06
	.zero		1


	//   ....[35]....
        /*0354*/ 	.word	0x00001a00
        /*0358*/ 	.word	0x00000000
        /*035c*/ 	.word	0x00000100
        /*0360*/ 	.short	0x010a
        /*0362*/ 	.byte	0xff
	.zero		1


	//   ....[36]....
        /*0364*/ 	.word	0x00001a30
        /*0368*/ 	.word	0x00000000
        /*036c*/ 	.word	0x000000f0
        /*0370*/ 	.short	0x0101
        /*0372*/ 	.byte	0xff
	.zero		1


	//   ....[37]....
        /*0374*/ 	.word	0x00001af0
        /*0378*/ 	.word	0x000000ff
        /*037c*/ 	.word	0x00000020
        /*0380*/ 	.short	0x010a
        /*0382*/ 	.byte	0x04
	.zero		1


	//   ....[38]....
        /*0384*/ 	.word	0x00001bc0
        /*0388*/ 	.word	0x000000ff
        /*038c*/ 	.word	0x00000020
        /*0390*/ 	.short	0x010a
        /*0392*/ 	.byte	0x21
	.zero		1


	//   ....[39]....
        /*0394*/ 	.word	0x00001d70
        /*0398*/ 	.word	0x000000ff
        /*039c*/ 	.word	0x00000020
        /*03a0*/ 	.short	0x010a
        /*03a2*/ 	.byte	0x05
	.zero		1


	//   ....[40]....
        /*03a4*/ 	.word	0x00001e80
        /*03a8*/ 	.word	0x000000ff
        /*03ac*/ 	.word	0x00000088
        /*03b0*/ 	.short	0x0101
        /*03b2*/ 	.byte	0x06
	.zero		1


	//   ....[41]....
        /*03b4*/ 	.word	0x00001ea0
        /*03b8*/ 	.word	0x000000ff
        /*03bc*/ 	.word	0x00000020
        /*03c0*/ 	.short	0x010a
        /*03c2*/ 	.byte	0x04
	.zero		1


	//   ....[42]....
        /*03c4*/ 	.word	0x00001f20
        /*03c8*/ 	.word	0x000000ff
        /*03cc*/ 	.word	0x00000020
        /*03d0*/ 	.short	0x010a
        /*03d2*/ 	.byte	0x11
	.zero		1


	//   ....[43]....
        /*03d4*/ 	.word	0x000020b0
        /*03d8*/ 	.word	0x000000ff
        /*03dc*/ 	.word	0x00000020
        /*03e0*/ 	.short	0x010a
        /*03e2*/ 	.byte	0x05
	.zero		1


	//   ....[44]....
        /*03e4*/ 	.word	0x00002210
        /*03e8*/ 	.word	0x00000003
        /*03ec*/ 	.word	0x00000090
        /*03f0*/ 	.short	0x010a
        /*03f2*/ 	.byte	0xff
	.zero		1


	//   ....[45]....
        /*03f4*/ 	.word	0x00002360
        /*03f8*/ 	.word	0x00000000
        /*03fc*/ 	.word	0x00000000
        /*0400*/ 	.short	0x0101
        /*0402*/ 	.byte	0xff
	.zero		1


	//   ....[46]....
        /*0404*/ 	.word	0x00002910
        /*0408*/ 	.word	0x000000ff
        /*040c*/ 	.word	0x00000000
        /*0410*/ 	.short	0x010a
        /*0412*/ 	.byte	0x04
	.zero		1


	//   ....[47]....
        /*0414*/ 	.word	0x000029a0
        /*0418*/ 	.word	0x000000ff
        /*041c*/ 	.word	0x00000000
        /*0420*/ 	.short	0x010a
        /*0422*/ 	.byte	0x05
	.zero		1


	//   ....[48]....
        /*0424*/ 	.word	0x00002a30
        /*0428*/ 	.word	0x000000ff
        /*042c*/ 	.word	0x00000000
        /*0430*/ 	.short	0x010a
        /*0432*/ 	.byte	0x05
	.zero		1


	//   ....[49]....
        /*0434*/ 	.word	0x00002ad0
        /*0438*/ 	.word	0x00000000
        /*043c*/ 	.word	0x00000000
        /*0440*/ 	.short	0x010a
        /*0442*/ 	.byte	0xff
	.zero		1


	//   ....[50]....
        /*0444*/ 	.word	0x00002bf0
        /*0448*/ 	.word	0x00000002
        /*044c*/ 	.word	0x000000f0
        /*0450*/ 	.short	0x010a
        /*0452*/ 	.byte	0xff
	.zero		1


	//   ....[51]....
        /*0454*/ 	.word	0x00002c60
        /*0458*/ 	.word	0x00000002
        /*045c*/ 	.word	0x00000000
        /*0460*/ 	.short	0x0101
        /*0462*/ 	.byte	0xff
	.zero		1


	//   ....[52]....
        /*0464*/ 	.word	0x00002c80
        /*0468*/ 	.word	0x000000ff
        /*046c*/ 	.word	0x000000a0
        /*0470*/ 	.short	0x010a
        /*0472*/ 	.byte	0x04
	.zero		1


	//   ....[53]....
        /*0474*/ 	.word	0x00002da0
        /*0478*/ 	.word	0x00000002
        /*047c*/ 	.word	0x00000090
        /*0480*/ 	.short	0x010a
        /*0482*/ 	.byte	0xff
	.zero		1


	//   ....[54]....
        /*0484*/ 	.word	0x00002ea0
        /*0488*/ 	.word	0x00000002
        /*048c*/ 	.word	0x00000000
        /*0490*/ 	.short	0x0101
        /*0492*/ 	.byte	0xff
	.zero		1


	//   ....[55]....
        /*0494*/ 	.word	0x00002f30
        /*0498*/ 	.word	0x000000ff
        /*049c*/ 	.word	0x000000a0
        /*04a0*/ 	.short	0x0106
        /*04a2*/ 	.byte	0x04
	.zero		1


	//   ....[56]....
        /*04a4*/ 	.word	0x00002f50
        /*04a8*/ 	.word	0x000000ff
        /*04ac*/ 	.word	0x000000a0
        /*04b0*/ 	.short	0x010a
        /*04b2*/ 	.byte	0x04
	.zero		1


	//   ....[57]....
        /*04b4*/ 	.word	0x00002fe0
        /*04b8*/ 	.word	0x000000ff
        /*04bc*/ 	.word	0x000000a0
        /*04c0*/ 	.short	0x0106
        /*04c2*/ 	.byte	0x07
	.zero		1


	//   ....[58]....
        /*04c4*/ 	.word	0x00003020
        /*04c8*/ 	.word	0x00000000
        /*04cc*/ 	.word	0x000000a0
        /*04d0*/ 	.short	0x010a
        /*04d2*/ 	.byte	0xff
	.zero		1


	//   ....[59]....
        /*04d4*/ 	.word	0x00003260
        /*04d8*/ 	.word	0x000000ff
        /*04dc*/ 	.word	0x00000008
        /*04e0*/ 	.short	0x010a
        /*04e2*/ 	.byte	0x05
	.zero		1


	//   ....[60]....
        /*04e4*/ 	.word	0x00003280
        /*04e8*/ 	.word	0x000000ff
        /*04ec*/ 	.word	0x00000008
        /*04f0*/ 	.short	0x010a
        /*04f2*/ 	.byte	0x05
	.zero		1


	//   ....[61]....
        /*04f4*/ 	.word	0x00003410
        /*04f8*/ 	.word	0x000000ff
        /*04fc*/ 	.word	0x00000008
        /*0500*/ 	.short	0x010a
        /*0502*/ 	.byte	0x05
	.zero		1


	//   ....[62]....
        /*0504*/ 	.word	0x00003430
        /*0508*/ 	.word	0x000000ff
        /*050c*/ 	.word	0x00000008
        /*0510*/ 	.short	0x010a
        /*0512*/ 	.byte	0x05
	.zero		1


	//   ....[63]....
        /*0514*/ 	.word	0x000034f0
        /*0518*/ 	.word	0x000000ff
        /*051c*/ 	.word	0x00000000
        /*0520*/ 	.short	0x0101
        /*0522*/ 	.byte	0x04
	.zero		1


	//   ....[64]....
        /*0524*/ 	.word	0x00003830
        /*0528*/ 	.word	0x00000000
        /*052c*/ 	.word	0x00000090
        /*0530*/ 	.short	0x010a
        /*0532*/ 	.byte	0xff
	.zero		1


	//   ....[65]....
        /*0534*/ 	.word	0x000038f0
        /*0538*/ 	.word	0x00000000
        /*053c*/ 	.word	0x00000000
        /*0540*/ 	.short	0x0101
        /*0542*/ 	.byte	0xff
	.zero		1


	//   ....[66]....
        /*0544*/ 	.word	0x000039b0
        /*0548*/ 	.word	0x000000ff
        /*054c*/ 	.word	0x00000000
        /*0550*/ 	.short	0x010a
        /*0552*/ 	.byte	0x04
	.zero		1


	//   ....[67]....
        /*0554*/ 	.word	0x000039c0
        /*0558*/ 	.word	0x000000ff
        /*055c*/ 	.word	0x000000d0
        /*0560*/ 	.short	0x010a
        /*0562*/ 	.byte	0x1f
	.zero		1


	//   ....[68]....
        /*0564*/ 	.word	0x00003a70
        /*0568*/ 	.word	0x000000ff
        /*056c*/ 	.word	0x00000000
        /*0570*/ 	.short	0x010a
        /*0572*/ 	.byte	0x05
	.zero		1


	//   ....[69]....
        /*0574*/ 	.word	0x00003ba0
        /*0578*/ 	.word	0x000000ff
        /*057c*/ 	.word	0x00000000
        /*0580*/ 	.short	0x010a
        /*0582*/ 	.byte	0x04
	.zero		1


	//   ....[70]....
        /*0584*/ 	.word	0x00003ea0
        /*0588*/ 	.word	0x000000ff
        /*058c*/ 	.word	0x00000000
        /*0590*/ 	.short	0x010a
        /*0592*/ 	.byte	0x04
	.zero		1


	//   ....[71]....
        /*0594*/ 	.word	0x00003f30
        /*0598*/ 	.word	0x000000ff
        /*059c*/ 	.word	0x00000000
        /*05a0*/ 	.short	0x010a
        /*05a2*/ 	.byte	0x05
	.zero		1


	//   ....[72]....
        /*05a4*/ 	.word	0x00003fc0
        /*05a8*/ 	.word	0x000000ff
        /*05ac*/ 	.word	0x00000000
        /*05b0*/ 	.short	0x010a
        /*05b2*/ 	.byte	0x05
	.zero		1


	//   ....[73]....
        /*05b4*/ 	.word	0x00004060
        /*05b8*/ 	.word	0x00000000
        /*05bc*/ 	.word	0x00000000
        /*05c0*/ 	.short	0x010a
        /*05c2*/ 	.byte	0xff
	.zero		1


	//   ....[74]....
        /*05c4*/ 	.word	0x000040a0
        /*05c8*/ 	.word	0x00000000
        /*05cc*/ 	.word	0x00000000
        /*05d0*/ 	.short	0x010a
        /*05d2*/ 	.byte	0xff
	.zero		1


	//   ....[75]....
        /*05d4*/ 	.word	0x00004110
        /*05d8*/ 	.word	0x000000ff
        /*05dc*/ 	.word	0x00000000
        /*05e0*/ 	.short	0x0101
        /*05e2*/ 	.byte	0x04
	.zero		1


	//   ....[76]....
        /*05e4*/ 	.word	0x00004150
        /*05e8*/ 	.word	0x000000ff
        /*05ec*/ 	.word	0x00000110
        /*05f0*/ 	.short	0x010a
        /*05f2*/ 	.byte	0x1a
	.zero		1


	//   ....[77]....
        /*05f4*/ 	.word	0x000041a0
        /*05f8*/ 	.word	0x000000ff
        /*05fc*/ 	.word	0x00000000
        /*0600*/ 	.short	0x0101
        /*0602*/ 	.byte	0x04
	.zero		1


	//   ....[78]....
        /*0604*/ 	.word	0x00004640
        /*0608*/ 	.word	0x0000000c
        /*060c*/ 	.word	0x00000090
        /*0610*/ 	.short	0x010a
        /*0612*/ 	.byte	0xff
	.zero		1


	//   ....[79]....
        /*0614*/ 	.word	0x000047b0
        /*0618*/ 	.word	0x00000000
        /*061c*/ 	.word	0x00000000
        /*0620*/ 	.short	0x0101
        /*0622*/ 	.byte	0xff
	.zero		1


	//   ....[80]....
        /*0624*/ 	.word	0x00004c40
        /*0628*/ 	.word	0x000000ff
        /*062c*/ 	.word	0x00000088
        /*0630*/ 	.short	0x010a
        /*0632*/ 	.byte	0x15
	.zero		1


	//   ....[81]....
        /*0634*/ 	.word	0x00004dc0
        /*0638*/ 	.word	0x000000ff
        /*063c*/ 	.word	0x00000060
        /*0640*/ 	.short	0x010a
        /*0642*/ 	.byte	0x15
	.zero		1


	//   ....[82]....
        /*0644*/ 	.word	0x00004fc0
        /*0648*/ 	.word	0x000000ff
        /*064c*/ 	.word	0x00000040
        /*0650*/ 	.short	0x010b
        /*0652*/ 	.byte	0x15
	.zero		1


	//   ....[83]....
        /*0654*/ 	.word	0x00004fd0
        /*0658*/ 	.word	0x000000ff
        /*065c*/ 	.word	0x00000000
        /*0660*/ 	.short	0x0101
        /*0662*/ 	.byte	0x06
	.zero		1


	//   ....[84]....
        /*0664*/ 	.word	0x00004fe0
        /*0668*/ 	.word	0x000000ff
        /*066c*/ 	.word	0x00000068
        /*0670*/ 	.short	0x010a
        /*0672*/ 	.byte	0x15
	.zero		1


	//   ....[85]....
        /*0674*/ 	.word	0x00005190
        /*0678*/ 	.word	0x000000ff
        /*067c*/ 	.word	0x00000048
        /*0680*/ 	.short	0x010b
        /*0682*/ 	.byte	0x15
	.zero		1


	//   ....[86]....
        /*0684*/ 	.word	0x000051a0
        /*0688*/ 	.word	0x000000ff
        /*068c*/ 	.word	0x00000000
        /*0690*/ 	.short	0x0101
        /*0692*/ 	.byte	0x06
	.zero		1


	//   ....[87]....
        /*0694*/ 	.word	0x000051b0
        /*0698*/ 	.word	0x000000ff
        /*069c*/ 	.word	0x00000070
        /*06a0*/ 	.short	0x010a
        /*06a2*/ 	.byte	0x15
	.zero		1


	//   ....[88]....
        /*06a4*/ 	.word	0x00005360
        /*06a8*/ 	.word	0x000000ff
        /*06ac*/ 	.word	0x00000050
        /*06b0*/ 	.short	0x010b
        /*06b2*/ 	.byte	0x15
	.zero		1


	//   ....[89]....
        /*06b4*/ 	.word	0x00005370
        /*06b8*/ 	.word	0x000000ff
        /*06bc*/ 	.word	0x00000000
        /*06c0*/ 	.short	0x0101
        /*06c2*/ 	.byte	0x06
	.zero		1


	//   ....[90]....
        /*06c4*/ 	.word	0x00005380
        /*06c8*/ 	.word	0x000000ff
        /*06cc*/ 	.word	0x00000078
        /*06d0*/ 	.short	0x010a
        /*06d2*/ 	.byte	0x15
	.zero		1


	//   ....[91]....
        /*06d4*/ 	.word	0x000055c0
        /*06d8*/ 	.word	0x000000ff
        /*06dc*/ 	.word	0x00000058
        /*06e0*/ 	.short	0x010b
        /*06e2*/ 	.byte	0x15
	.zero		1


	//   ....[92]....
        /*06e4*/ 	.word	0x000055d0
        /*06e8*/ 	.word	0x000000ff
        /*06ec*/ 	.word	0x00000000
        /*06f0*/ 	.short	0x0101
        /*06f2*/ 	.byte	0x25
	.zero		1


	//   ....[93]....
        /*06f4*/ 	.word	0x00005610
        /*06f8*/ 	.word	0x000000ff
        /*06fc*/ 	.word	0x00000060
        /*0700*/ 	.short	0x010a
        /*0702*/ 	.byte	0x15
	.zero		1


	//   ....[94]....
        /*0704*/ 	.word	0x00005630
        /*0708*/ 	.word	0x000000ff
        /*070c*/ 	.word	0x00000068
        /*0710*/ 	.short	0x010a
        /*0712*/ 	.byte	0x15
	.zero		1


	//   ....[95]....
        /*0714*/ 	.word	0x00005650
        /*0718*/ 	.word	0x000000ff
        /*071c*/ 	.word	0x00000070
        /*0720*/ 	.short	0x010a
        /*0722*/ 	.byte	0x15
	.zero		1


	//   ....[96]....
        /*0724*/ 	.word	0x00005690
        /*0728*/ 	.word	0x00000000
        /*072c*/ 	.word	0x00000078
        /*0730*/ 	.short	0x010a
        /*0732*/ 	.byte	0xff
	.zero		1


	//   ....[97]....
        /*0734*/ 	.word	0x000059d0
        /*0738*/ 	.word	0x00000003
        /*073c*/ 	.word	0x00000090
        /*0740*/ 	.short	0x010a
        /*0742*/ 	.byte	0xff
	.zero		1


	//   ....[98]....
        /*0744*/ 	.word	0x00005b50
        /*0748*/ 	.word	0x00000000
        /*074c*/ 	.word	0x00000000
        /*0750*/ 	.short	0x0101
        /*0752*/ 	.byte	0xff
	.zero		1


	//   ....[99]....
        /*0754*/ 	.word	0x00006690
        /*0758*/ 	.word	0x000000ff
        /*075c*/ 	.word	0x00000040
        /*0760*/ 	.short	0x010a
        /*0762*/ 	.byte	0x2b
	.zero		1


	//   ....[100]....
        /*0764*/ 	.word	0x000066d0
        /*0768*/ 	.word	0x00000035
        /*076c*/ 	.word	0x000000b0
        /*0770*/ 	.short	0x010a
        /*0772*/ 	.byte	0xff
	.zero		1


	//   ....[101]....
        /*0774*/ 	.word	0x000067e0
        /*0778*/ 	.word	0x000000ff
        /*077c*/ 	.word	0x00000040
        /*0780*/ 	.short	0x010a
        /*0782*/ 	.byte	0x2b
	.zero		1


	//   ....[102]....
        /*0784*/ 	.word	0x000068b0
        /*0788*/ 	.word	0x00000035
        /*078c*/ 	.word	0x000000b0
        /*0790*/ 	.short	0x010a
        /*0792*/ 	.byte	0xff
	.zero		1


	//   ....[103]....
        /*0794*/ 	.word	0x00007070
        /*0798*/ 	.word	0x00000000
        /*079c*/ 	.word	0x00000000
        /*07a0*/ 	.short	0x0101
        /*07a2*/ 	.byte	0xff
	.zero		1


	//   ....[104]....
        /*07a4*/ 	.word	0x00007080
        /*07a8*/ 	.word	0x00000002
        /*07ac*/ 	.word	0x00000040
        /*07b0*/ 	.short	0x010a
        /*07b2*/ 	.byte	0xff
	.zero		1


	//   ....[105]....
        /*07b4*/ 	.word	0x00007140
        /*07b8*/ 	.word	0x00000002
        /*07bc*/ 	.word	0x00000040
        /*07c0*/ 	.short	0x010a
        /*07c2*/ 	.byte	0xff
	.zero		1


	//   ....[106]....
        /*07c4*/ 	.word	0x00007940
        /*07c8*/ 	.word	0x00000000
        /*07cc*/ 	.word	0x00000000
        /*07d0*/ 	.short	0x0101
        /*07d2*/ 	.byte	0xff
	.zero		1


	//   ....[107]....
        /*07d4*/ 	.word	0x00007960
        /*07d8*/ 	.word	0x00000002
        /*07dc*/ 	.word	0x00000040
        /*07e0*/ 	.short	0x010a
        /*07e2*/ 	.byte	0xff
	.zero		1


	//   ....[108]....
        /*07e4*/ 	.word	0x00007a10
        /*07e8*/ 	.word	0x00000002
        /*07ec*/ 	.word	0x00000040
        /*07f0*/ 	.short	0x010a
        /*07f2*/ 	.byte	0xff
	.zero		1


	//   ....[109]....
        /*07f4*/ 	.word	0x00008210
        /*07f8*/ 	.word	0x00000000
        /*07fc*/ 	.word	0x00000000
        /*0800*/ 	.short	0x0101
        /*0802*/ 	.byte	0xff
	.zero		1


	//   ....[110]....
        /*0804*/ 	.word	0x00008230
        /*0808*/ 	.word	0x00000003
        /*080c*/ 	.word	0x00000040
        /*0810*/ 	.short	0x010a
        /*0812*/ 	.byte	0xff
	.zero		1


	//   ....[111]....
        /*0814*/ 	.word	0x000082e0
        /*0818*/ 	.word	0x00000003
        /*081c*/ 	.word	0x00000040
        /*0820*/ 	.short	0x010a
        /*0822*/ 	.byte	0xff
	.zero		1


	//   ....[112]....
        /*0824*/ 	.word	0x00008590
        /*0828*/ 	.word	0x00000035
        /*082c*/ 	.word	0x00000000
        /*0830*/ 	.short	0x0101
        /*0832*/ 	.byte	0xff
	.zero		1


	//   ....[113]....
        /*0834*/ 	.word	0x00008b30
        /*0838*/ 	.word	0x00000000
        /*083c*/ 	.word	0x00000000
        /*0840*/ 	.short	0x0101
        /*0842*/ 	.byte	0xff
	.zero		1


	//   ....[114]....
        /*0844*/ 	.word	0x00008dc0
        /*0848*/ 	.word	0x000000ff
        /*084c*/ 	.word	0x00000000
        /*0850*/ 	.short	0x0101
        /*0852*/ 	.byte	0x04
	.zero		1


	//   ....[115]....
        /*0854*/ 	.word	0x00008de0
        /*0858*/ 	.word	0x00000000
        /*085c*/ 	.word	0x00000100
        /*0860*/ 	.short	0x010a
        /*0862*/ 	.byte	0xff
	.zero		1


	//   ....[116]....
        /*0864*/ 	.word	0x00008e40
        /*0868*/ 	.word	0x00000000
        /*086c*/ 	.word	0x00000020
        /*0870*/ 	.short	0x010a
        /*0872*/ 	.byte	0xff
	.zero		1


	//   ....[117]....
        /*0874*/ 	.word	0x00008ea0
        /*0878*/ 	.word	0x00000000
        /*087c*/ 	.word	0x00000020
        /*0880*/ 	.short	0x010a
        /*0882*/ 	.byte	0xff
	.zero		1


	//   ....[118]....
        /*0884*/ 	.word	0x00008ef0
        /*0888*/ 	.word	0x00000003
        /*088c*/ 	.word	0x00000090
        /*0890*/ 	.short	0x010a
        /*0892*/ 	.byte	0xff
	.zero		1


	//   ....[119]....
        /*0894*/ 	.word	0x00008f50
        /*0898*/ 	.word	0x00000000
        /*089c*/ 	.word	0x00000000
        /*08a0*/ 	.short	0x010a
        /*08a2*/ 	.byte	0xff
	.zero		1


	//   ....[120]....
        /*08a4*/ 	.word	0x00008fb0
        /*08a8*/ 	.word	0x00000000
        /*08ac*/ 	.word	0x00000000
        /*08b0*/ 	.short	0x010a
        /*08b2*/ 	.byte	0xff
	.zero		1


	//   ....[121]....
        /*08b4*/ 	.word	0x00009010
        /*08b8*/ 	.word	0x00000000
        /*08bc*/ 	.word	0x00000000
        /*08c0*/ 	.short	0x010a
        /*08c2*/ 	.byte	0xff
	.zero		1


	//   ....[122]....
        /*08c4*/ 	.word	0x00009060
        /*08c8*/ 	.word	0x00000002
        /*08cc*/ 	.word	0x000000f0
        /*08d0*/ 	.short	0x010a
        /*08d2*/ 	.byte	0xff
	.zero		1


	//   ....[123]....
        /*08d4*/ 	.word	0x000090c0
        /*08d8*/ 	.word	0x00000002
        /*08dc*/ 	.word	0x000000a0
        /*08e0*/ 	.short	0x010a
        /*08e2*/ 	.byte	0xff
	.zero		1


	//   ....[124]....
        /*08e4*/ 	.word	0x00009110
        /*08e8*/ 	.word	0x00000002
        /*08ec*/ 	.word	0x00000090
        /*08f0*/ 	.short	0x010a
        /*08f2*/ 	.byte	0xff
	.zero		1


	//   ....[125]....
        /*08f4*/ 	.word	0x00009170
        /*08f8*/ 	.word	0x00000000
        /*08fc*/ 	.word	0x000000a0
        /*0900*/ 	.short	0x010a
        /*0902*/ 	.byte	0xff
	.zero		1


	//   ....[126]....
        /*0904*/ 	.word	0x000091d0
        /*0908*/ 	.word	0x00000005
        /*090c*/ 	.word	0x00000008
        /*0910*/ 	.short	0x010a
        /*0912*/ 	.byte	0xff
	.zero		1


	//   ....[127]....
        /*0914*/ 	.word	0x000092b0
        /*0918*/ 	.word	0x00000000
        /*091c*/ 	.word	0x00000008
        /*0920*/ 	.short	0x010a
        /*0922*/ 	.byte	0xff
	.zero		1


	//   ....[128]....
        /*0924*/ 	.word	0x00009300
        /*0928*/ 	.word	0x00000000
        /*092c*/ 	.word	0x00000090
        /*0930*/ 	.short	0x010a
        /*0932*/ 	.byte	0xff
	.zero		1


	//   ....[129]....
        /*0934*/ 	.word	0x00009360
        /*0938*/ 	.word	0x00000000
        /*093c*/ 	.word	0x000000d0
        /*0940*/ 	.short	0x010a
        /*0942*/ 	.byte	0xff
	.zero		1


	//   ....[130]....
        /*0944*/ 	.word	0x000093c0
        /*0948*/ 	.word	0x00000000
        /*094c*/ 	.word	0x00000000
        /*0950*/ 	.short	0x010a
        /*0952*/ 	.byte	0xff
	.zero		1


	//   ....[131]....
        /*0954*/ 	.word	0x00009420
        /*0958*/ 	.word	0x00000000
        /*095c*/ 	.word	0x00000000
        /*0960*/ 	.short	0x010a
        /*0962*/ 	.byte	0xff
	.zero		1


	//   ....[132]....
        /*0964*/ 	.word	0x00009480
        /*0968*/ 	.word	0x00000000
        /*096c*/ 	.word	0x00000000
        /*0970*/ 	.short	0x010a
        /*0972*/ 	.byte	0xff
	.zero		1


	//   ....[133]....
        /*0974*/ 	.word	0x000094e0
        /*0978*/ 	.word	0x00000000
        /*097c*/ 	.word	0x00000000
        /*0980*/ 	.short	0x010a
        /*0982*/ 	.byte	0xff
	.zero		1


	//   ....[134]....
        /*0984*/ 	.word	0x00009540
        /*0988*/ 	.word	0x00000000
        /*098c*/ 	.word	0x00000110
        /*0990*/ 	.short	0x010a
        /*0992*/ 	.byte	0xff
	.zero		1


	//   ....[135]....
        /*0994*/ 	.word	0x00009590
        /*0998*/ 	.word	0x0000000c
        /*099c*/ 	.word	0x00000090
        /*09a0*/ 	.short	0x010a
        /*09a2*/ 	.byte	0xff
	.zero		1


	//   ....[136]....
        /*09a4*/ 	.word	0x000095f0
        /*09a8*/ 	.word	0x00000000
        /*09ac*/ 	.word	0x00000088
        /*09b0*/ 	.short	0x010a
        /*09b2*/ 	.byte	0xff
	.zero		1


	//   ....[137]....
        /*09b4*/ 	.word	0x00009650
        /*09b8*/ 	.word	0x00000000
        /*09bc*/ 	.word	0x00000060
        /*09c0*/ 	.short	0x010a
        /*09c2*/ 	.byte	0xff
	.zero		1


	//   ....[138]....
        /*09c4*/ 	.word	0x000096b0
        /*09c8*/ 	.word	0x00000000
        /*09cc*/ 	.word	0x00000068
        /*09d0*/ 	.short	0x010a
        /*09d2*/ 	.byte	0xff
	.zero		1


	//   ....[139]....
        /*09d4*/ 	.word	0x00009710
        /*09d8*/ 	.word	0x00000000
        /*09dc*/ 	.word	0x00000070
        /*09e0*/ 	.short	0x010a
        /*09e2*/ 	.byte	0xff
	.zero		1


	//   ....[140]....
        /*09e4*/ 	.word	0x00009770
        /*09e8*/ 	.word	0x00000000
        /*09ec*/ 	.word	0x00000078
        /*09f0*/ 	.short	0x010a
        /*09f2*/ 	.byte	0xff
	.zero		1


	//   ....[141]....
        /*09f4*/ 	.word	0x000097d0
        /*09f8*/ 	.word	0x00000000
        /*09fc*/ 	.word	0x00000060
        /*0a00*/ 	.short	0x010a
        /*0a02*/ 	.byte	0xff
	.zero		1


	//   ....[142]....
        /*0a04*/ 	.word	0x00009830
        /*0a08*/ 	.word	0x00000000
        /*0a0c*/ 	.word	0x00000068
        /*0a10*/ 	.short	0x010a
        /*0a12*/ 	.byte	0xff
	.zero		1


	//   ....[143]....
        /*0a14*/ 	.word	0x00009890
        /*0a18*/ 	.word	0x00000000
        /*0a1c*/ 	.word	0x00000070
        /*0a20*/ 	.short	0x010a
        /*0a22*/ 	.byte	0xff
	.zero		1


	//   ....[144]....
        /*0a24*/ 	.word	0x000098e0
        /*0a28*/ 	.word	0x00000003
        /*0a2c*/ 	.word	0x00000090
        /*0a30*/ 	.short	0x010a
        /*0a32*/ 	.byte	0xff
	.zero		1


	//   ....[145]....
        /*0a34*/ 	.word	0x00009940
        /*0a38*/ 	.word	0x00000002
        /*0a3c*/ 	.word	0x00000040
        /*0a40*/ 	.short	0x010a
        /*0a42*/ 	.byte	0xff
	.zero		1


	//   ....[146]....
        /*0a44*/ 	.word	0x00009990
        /*0a48*/ 	.word	0x00000035
        /*0a4c*/ 	.word	0x000000b0
        /*0a50*/ 	.short	0x010a
        /*0a52*/ 	.byte	0xff
	.zero		1


	//   ....[147]....
        /*0a54*/ 	.word	0x000099e0
        /*0a58*/ 	.word	0x00000002
        /*0a5c*/ 	.word	0x00000040
        /*0a60*/ 	.short	0x010a
        /*0a62*/ 	.byte	0xff
	.zero		1


	//   ....[148]....
        /*0a64*/ 	.word	0x00009a30
        /*0a68*/ 	.word	0x00000002
        /*0a6c*/ 	.word	0x00000040
        /*0a70*/ 	.short	0x010a
        /*0a72*/ 	.byte	0xff
	.zero		1


	//   ....[149]....
        /*0a74*/ 	.word	0x00009a80
        /*0a78*/ 	.word	0x00000003
        /*0a7c*/ 	.word	0x00000040
        /*0a80*/ 	.short	0x010a
        /*0a82*/ 	.byte	0xff
	.zero		1


	//----- nvinfo : EIATTR_NUM_MBARRIERS
	.align		4
.L_47:
        /*0a84*/ 	.byte	0x03, 0x38
        /*0a86*/ 	.short	0x0023


	//----- nvinfo : EIATTR_EXIT_INSTR_OFFSETS
	.align		4
        /*0a88*/ 	.byte	0x04, 0x1c
        /*0a8a*/ 	.short	(.L_49 - .L_48)


	//   ....[0]....
.L_48:
        /*0a8c*/ 	.word	0x00002b00


	//   ....[1]....
        /*0a90*/ 	.word	0x00002ff0


	//   ....[2]....
        /*0a94*/ 	.word	0x00003050


	//   ....[3]....
        /*0a98*/ 	.word	0x000043d0


	//   ....[4]....
        /*0a9c*/ 	.word	0x000056c0


	//   ....[5]....
        /*0aa0*/ 	.word	0x00005700


	//   ....[6]....
        /*0aa4*/ 	.word	0x00008cb0


	//   ....[7]....
        /*0aa8*/ 	.word	0x00008d30


	//   ....[8]....
        /*0aac*/ 	.word	0x00008d60


	//   ....[9]....
        /*0ab0*/ 	.word	0x00008dd0


	//----- nvinfo : EIATTR_MAX_THREADS
	.align		4
.L_49:
        /*0ab4*/ 	.byte	0x04, 0x05
        /*0ab6*/ 	.short	(.L_51 - .L_50)
.L_50:
        /*0ab8*/ 	.word	0x00000100
        /*0abc*/ 	.word	0x00000001
        /*0ac0*/ 	.word	0x00000001


	//----- nvinfo : EIATTR_CRS_STACK_SIZE
	.align		4
.L_51:
        /*0ac4*/ 	.byte	0x04, 0x1e
        /*0ac6*/ 	.short	(.L_53 - .L_52)
.L_52:
        /*0ac8*/ 	.word	0x00000000


	//----- nvinfo : EIATTR_CBANK_PARAM_SIZE
	.align		4
.L_53:
        /*0acc*/ 	.byte	0x03, 0x19
        /*0ace*/ 	.short	0x0800


	//----- nvinfo : EIATTR_PARAM_CBANK
	.align		4
        /*0ad0*/ 	.byte	0x04, 0x0a
        /*0ad2*/ 	.short	(.L_55 - .L_54)
	.align		4
.L_54:
        /*0ad4*/ 	.word	index@(.nv.constant0._ZN7cutlass13device_kernelINS_4gemm6kernel13GemmUniversalIN4cute5tupleIJiiiiEEENS1_10collective13CollectiveMmaINS1_35MainloopSm100TmaUmmaWarpSpecializedILi4ELi2ELi4ENS5_IJNS4_1CILi2EEESB_NSA_ILi1EEEEEEEENS5_IJNSA_ILi128EEESF_NSA_ILi64EEEEEENS_6half_tENS5_IJlSC_lEEESI_SJ_NS4_8TiledMMAINS4_8MMA_AtomIJNS4_26SM100_MMA_F16BF16_2x1SM_SSISI_SI_fLi128ELi128ELNS4_4UMMA5MajorE0ELSO_0ELNSN_7ScaleInE0ELSP_0EEEEEENS4_6LayoutINS5_IJSC_SC_SC_EEENS5_IJNSA_ILi0EEESU_SU_EEEEENS5_IJNS4_10UnderscoreESX_SX_EEEEENS4_28SM100_TMA_2SM_LOAD_MULTICASTENS4_14ComposedLayoutINS4_7SwizzleILi3ELi4ELi3EEENS4_18smem_ptr_flag_bitsILi16EEENSS_INS5_IJNSA_ILi8EEESG_EEENS5_IJSG_SC_EEEEEEEvNS4_8identityENS4_18SM100_TMA_2SM_LOADES1A_vS1B_EENS_8epilogue10collective18CollectiveEpilogueINS1E_23Sm100TmaWarpSpecializedILi4ELi2ELi16ELb1ELb0EEEJNS5_IJSG_SF_SG_EEENS5_IJNSS_ISG_SC_EENSS_INS5_IJNSA_ILi16EEESB_EEENS5_IJSC_SG_EEEEEEEESI_SJ_SI_SJ_NS1E_6fusion15FusionCallbacksIS1I_NS1Q_17LinearCombinationISI_fSI_fLNS_15FloatRoundStyleE2EEES1J_S1P_JEEENS4_5SM1004TMEM4LOAD26SM100_TMEM_LOAD_32dp32b16xENS4_13SM90_TMA_LOADENS11_INS12_ILi1ELi4ELi3EEES15_NSS_INS5_IJS16_S1L_EEENS5_IJS1L_SC_EEEEEEENS4_39AutoVectorizingCopyWithAssumedAlignmentILi128EEENS4_14SM90_TMA_STOREES25_S27_S27_EEEvvEEEEvNT_6ParamsE)
        /*0ad8*/ 	.short	0x0380
        /*0ada*/ 	.short	0x0800


	//----- nvinfo : EIATTR_SW_WAR
	.align		4
.L_55:
        /*0adc*/ 	.byte	0x04, 0x36
        /*0ade*/ 	.short	(.L_57 - .L_56)
.L_56:
        /*0ae0*/ 	.word	0x00000008
.L_57:


//--------------------- .nv.callgraph             --------------------------
	.section	.nv.callgraph,"",@"SHT_CUDA_CALLGRAPH"
	.align	4
	.sectionentsize	8
	.align		4
        /*0000*/ 	.word	0x00000000
	.align		4
        /*0004*/ 	.word	0xffffffff
	.align		4
        /*0008*/ 	.word	index@(_ZN7cutlass13device_kernelINS_4gemm6kernel13GemmUniversalIN4cute5tupleIJiiiiEEENS1_10collective13CollectiveMmaINS1_35MainloopSm100TmaUmmaWarpSpecializedILi4ELi2ELi4ENS5_IJNS4_1CILi2EEESB_NSA_ILi1EEEEEEEENS5_IJNSA_ILi128EEESF_NSA_ILi64EEEEEENS_6half_tENS5_IJlSC_lEEESI_SJ_NS4_8TiledMMAINS4_8MMA_AtomIJNS4_26SM100_MMA_F16BF16_2x1SM_SSISI_SI_fLi128ELi128ELNS4_4UMMA5MajorE0ELSO_0ELNSN_7ScaleInE0ELSP_0EEEEEENS4_6LayoutINS5_IJSC_SC_SC_EEENS5_IJNSA_ILi0EEESU_SU_EEEEENS5_IJNS4_10UnderscoreESX_SX_EEEEENS4_28SM100_TMA_2SM_LOAD_MULTICASTENS4_14ComposedLayoutINS4_7SwizzleILi3ELi4ELi3EEENS4_18smem_ptr_flag_bitsILi16EEENSS_INS5_IJNSA_ILi8EEESG_EEENS5_IJSG_SC_EEEEEEEvNS4_8identityENS4_18SM100_TMA_2SM_LOADES1A_vS1B_EENS_8epilogue10collective18CollectiveEpilogueINS1E_23Sm100TmaWarpSpecializedILi4ELi2ELi16ELb1ELb0EEEJNS5_IJSG_SF_SG_EEENS5_IJNSS_ISG_SC_EENSS_INS5_IJNSA_ILi16EEESB_EEENS5_IJSC_SG_EEEEEEEESI_SJ_SI_SJ_NS1E_6fusion15FusionCallbacksIS1I_NS1Q_17LinearCombinationISI_fSI_fLNS_15FloatRoundStyleE2EEES1J_S1P_JEEENS4_5SM1004TMEM4LOAD26SM100_TMEM_LOAD_32dp32b16xENS4_13SM90_TMA_LOADENS11_INS12_ILi1ELi4ELi3EEES15_NSS_INS5_IJS16_S1L_EEENS5_IJS1L_SC_EEEEEEENS4_39AutoVectorizingCopyWithAssumedAlignmentILi128EEENS4_14SM90_TMA_STOREES25_S27_S27_EEEvvEEEEvNT_6ParamsE)
	.align		4
        /*000c*/ 	.word	index@(__assertfail)
	.align		4
        /*0010*/ 	.word	0x00000000
	.align		4
        /*0014*/ 	.word	0xfffffffe
	.align		4
        /*0018*/ 	.word	0x00000000
	.align		4
        /*001c*/ 	.word	0xfffffffd
	.align		4
        /*0020*/ 	.word	0x00000000
	.align		4
        /*0024*/ 	.word	0xfffffffc


//--------------------- .nv.constant4             --------------------------
	.section	.nv.constant4,"a",@progbits
	.align	8
	.align		8
.nv.constant4:
        /*0000*/ 	.dword	__assertfail
	.align		8
        /*0008*/ 	.dword	__unnamed_1
	.align		8
        /*0010*/ 	.dword	__unnamed_2
	.align		8
        /*0018*/ 	.dword	_ZN39_INTERNAL_f1dc0bab_4_k_cu_915a351a_73054cuda3std3__45__cpo5beginE
	.align		8
        /*0020*/ 	.dword	_ZN39_INTERNAL_f1dc0bab_4_k_cu_915a351a_73054cuda3std3__45__cpo3endE
	.align		8
        /*0028*/ 	.dword	_ZN39_INTERNAL_f1dc0bab_4_k_cu_915a351a_73054cuda3std3__45__cpo6cbeginE
	.align		8
        /*0030*/ 	.dword	_ZN39_INTERNAL_f1dc0bab_4_k_cu_915a351a_73054cuda3std3__45__cpo4cendE
	.align		8
        /*0038*/ 	.dword	_ZN39_INTERNAL_f1dc0bab_4_k_cu_915a351a_73054cuda3std3__441_GLOBAL__N__f1dc0bab_4_k_cu_915a351a_73056ignoreE
	.align		8
        /*0040*/ 	.dword	_ZN39_INTERNAL_f1dc0bab_4_k_cu_915a351a_73054cuda3std3__419piecewise_constructE
	.align		8
        /*0048*/ 	.dword	_ZN39_INTERNAL_f1dc0bab_4_k_cu_915a351a_73054cuda3std3__48in_placeE
	.align		8
        /*0050*/ 	.dword	_ZN39_INTERNAL_f1dc0bab_4_k_cu_915a351a_73054cuda3std6ranges3__45__cpo4swapE
	.align		8
        /*0058*/ 	.dword	_ZN39_INTERNAL_f1dc0bab_4_k_cu_915a351a_73054cuda3std6ranges3__45__cpo9iter_moveE
	.align		8
        /*0060*/ 	.dword	_ZN39_INTERNAL_f1dc0bab_4_k_cu_915a351a_73054cute7productE
	.align		8
        /*0068*/ 	.dword	_ZN39_INTERNAL_f1dc0bab_4_k_cu_915a351a_73054cute1_E
	.align		8
        /*0070*/ 	.dword	$str$25
	.align		8
        /*0078*/ 	.dword	$str$26
	.align		8
        /*0080*/ 	.dword	$str$27
	.align		8
        /*0088*/ 	.dword	$str$28


//--------------------- .text._ZN7cutlass13device_kernelINS_4gemm6kernel13GemmUniversalIN4cute5tupleIJiiiiEEENS1_10collective13CollectiveMmaINS1_35MainloopSm100TmaUmmaWarpSpecializedILi4ELi2ELi4ENS5_IJNS4_1CILi2EEESB_NSA_ILi1EEEEEEEENS5_IJNSA_ILi128EEESF_NSA_ILi64EEEEEENS_6half_tENS5_IJlSC_lEEESI_SJ_NS4_8TiledMMAINS4_8MMA_AtomIJNS4_26SM100_MMA_F16BF16_2x1SM_SSISI_SI_fLi128ELi128ELNS4_4UMMA5MajorE0ELSO_0ELNSN_7ScaleInE0ELSP_0EEEEEENS4_6LayoutINS5_IJSC_SC_SC_EEENS5_IJNSA_ILi0EEESU_SU_EEEEENS5_IJNS4_10UnderscoreESX_SX_EEEEENS4_28SM100_TMA_2SM_LOAD_MULTICASTENS4_14ComposedLayoutINS4_7SwizzleILi3ELi4ELi3EEENS4_18smem_ptr_flag_bitsILi16EEENSS_INS5_IJNSA_ILi8EEESG_EEENS5_IJSG_SC_EEEEEEEvNS4_8identityENS4_18SM100_TMA_2SM_LOADES1A_vS1B_EENS_8epilogue10collective18CollectiveEpilogueINS1E_23Sm100TmaWarpSpecializedILi4ELi2ELi16ELb1ELb0EEEJNS5_IJSG_SF_SG_EEENS5_IJNSS_ISG_SC_EENSS_INS5_IJNSA_ILi16EEESB_EEENS5_IJSC_SG_EEEEEEEESI_SJ_SI_SJ_NS1E_6fusion15FusionCallbacksIS1I_NS1Q_17LinearCombinationISI_fSI_fLNS_15FloatRoundStyleE2EEES1J_S1P_JEEENS4_5SM1004TMEM4LOAD26SM100_TMEM_LOAD_32dp32b16xENS4_13SM90_TMA_LOADENS11_INS12_ILi1ELi4ELi3EEES15_NSS_INS5_IJS16_S1L_EEENS5_IJS1L_SC_EEEEEEENS4_39AutoVectorizingCopyWithAssumedAlignmentILi128EEENS4_14SM90_TMA_STOREES25_S27_S27_EEEvvEEEEvNT_6ParamsE --------------------------
	.section	.text._ZN7cutlass13device_kernelINS_4gemm6kernel13GemmUniversalIN4cute5tupleIJiiiiEEENS1_10collective13CollectiveMmaINS1_35MainloopSm100TmaUmmaWarpSpecializedILi4ELi2ELi4ENS5_IJNS4_1CILi2EEESB_NSA_ILi1EEEEEEEENS5_IJNSA_ILi128EEESF_NSA_ILi64EEEEEENS_6half_tENS5_IJlSC_lEEESI_SJ_NS4_8TiledMMAINS4_8MMA_AtomIJNS4_26SM100_MMA_F16BF16_2x1SM_SSISI_SI_fLi128ELi128ELNS4_4UMMA5MajorE0ELSO_0ELNSN_7ScaleInE0ELSP_0EEEEEENS4_6LayoutINS5_IJSC_SC_SC_EEENS5_IJNSA_ILi0EEESU_SU_EEEEENS5_IJNS4_10UnderscoreESX_SX_EEEEENS4_28SM100_TMA_2SM_LOAD_MULTICASTENS4_14ComposedLayoutINS4_7SwizzleILi3ELi4ELi3EEENS4_18smem_ptr_flag_bitsILi16EEENSS_INS5_IJNSA_ILi8EEESG_EEENS5_IJSG_SC_EEEEEEEvNS4_8identityENS4_18SM100_TMA_2SM_LOADES1A_vS1B_EENS_8epilogue10collective18CollectiveEpilogueINS1E_23Sm100TmaWarpSpecializedILi4ELi2ELi16ELb1ELb0EEEJNS5_IJSG_SF_SG_EEENS5_IJNSS_ISG_SC_EENSS_INS5_IJNSA_ILi16EEESB_EEENS5_IJSC_SG_EEEEEEEESI_SJ_SI_SJ_NS1E_6fusion15FusionCallbacksIS1I_NS1Q_17LinearCombinationISI_fSI_fLNS_15FloatRoundStyleE2EEES1J_S1P_JEEENS4_5SM1004TMEM4LOAD26SM100_TMEM_LOAD_32dp32b16xENS4_13SM90_TMA_LOADENS11_INS12_ILi1ELi4ELi3EEES15_NSS_INS5_IJS16_S1L_EEENS5_IJS1L_SC_EEEEEEENS4_39AutoVectorizingCopyWithAssumedAlignmentILi128EEENS4_14SM90_TMA_STOREES25_S27_S27_EEEvvEEEEvNT_6ParamsE,"ax",@progbits
	.align	128
.text._ZN7cutlass13device_kernelINS_4gemm6kernel13GemmUniversalIN4cute5tupleIJiiiiEEENS1_10collective13CollectiveMmaINS1_35MainloopSm100TmaUmmaWarpSpecializedILi4ELi2ELi4ENS5_IJNS4_1CILi2EEESB_NSA_ILi1EEEEEEEENS5_IJNSA_ILi128EEESF_NSA_ILi64EEEEEENS_6half_tENS5_IJlSC_lEEESI_SJ_NS4_8TiledMMAINS4_8MMA_AtomIJNS4_26SM100_MMA_F16BF16_2x1SM_SSISI_SI_fLi128ELi128ELNS4_4UMMA5MajorE0ELSO_0ELNSN_7ScaleInE0ELSP_0EEEEEENS4_6LayoutINS5_IJSC_SC_SC_EEENS5_IJNSA_ILi0EEESU_SU_EEEEENS5_IJNS4_10UnderscoreESX_SX_EEEEENS4_28SM100_TMA_2SM_LOAD_MULTICASTENS4_14ComposedLayoutINS4_7SwizzleILi3ELi4ELi3EEENS4_18smem_ptr_flag_bitsILi16EEENSS_INS5_IJNSA_ILi8EEESG_EEENS5_IJSG_SC_EEEEEEEvNS4_8identityENS4_18SM100_TMA_2SM_LOADES1A_vS1B_EENS_8epilogue10collective18CollectiveEpilogueINS1E_23Sm100TmaWarpSpecializedILi4ELi2ELi16ELb1ELb0EEEJNS5_IJSG_SF_SG_EEENS5_IJNSS_ISG_SC_EENSS_INS5_IJNSA_ILi16EEESB_EEENS5_IJSC_SG_EEEEEEEESI_SJ_SI_SJ_NS1E_6fusion15FusionCallbacksIS1I_NS1Q_17LinearCombinationISI_fSI_fLNS_15FloatRoundStyleE2EEES1J_S1P_JEEENS4_5SM1004TMEM4LOAD26SM100_TMEM_LOAD_32dp32b16xENS4_13SM90_TMA_LOADENS11_INS12_ILi1ELi4ELi3EEES15_NSS_INS5_IJS16_S1L_EEENS5_IJS1L_SC_EEEEEEENS4_39AutoVectorizingCopyWithAssumedAlignmentILi128EEENS4_14SM90_TMA_STOREES25_S27_S27_EEEvvEEEEvNT_6ParamsE:
        .type           _ZN7cutlass13device_kernelINS_4gemm6kernel13GemmUniversalIN4cute5tupleIJiiiiEEENS1_10collective13CollectiveMmaINS1_35MainloopSm100TmaUmmaWarpSpecializedILi4ELi2ELi4ENS5_IJNS4_1CILi2EEESB_NSA_ILi1EEEEEEEENS5_IJNSA_ILi128EEESF_NSA_ILi64EEEEEENS_6half_tENS5_IJlSC_lEEESI_SJ_NS4_8TiledMMAINS4_8MMA_AtomIJNS4_26SM100_MMA_F16BF16_2x1SM_SSISI_SI_fLi128ELi128ELNS4_4UMMA5MajorE0ELSO_0ELNSN_7ScaleInE0ELSP_0EEEEEENS4_6LayoutINS5_IJSC_SC_SC_EEENS5_IJNSA_ILi0EEESU_SU_EEEEENS5_IJNS4_10UnderscoreESX_SX_EEEEENS4_28SM100_TMA_2SM_LOAD_MULTICASTENS4_14ComposedLayoutINS4_7SwizzleILi3ELi4ELi3EEENS4_18smem_ptr_flag_bitsILi16EEENSS_INS5_IJNSA_ILi8EEESG_EEENS5_IJSG_SC_EEEEEEEvNS4_8identityENS4_18SM100_TMA_2SM_LOADES1A_vS1B_EENS_8epilogue10collective18CollectiveEpilogueINS1E_23Sm100TmaWarpSpecializedILi4ELi2ELi16ELb1ELb0EEEJNS5_IJSG_SF_SG_EEENS5_IJNSS_ISG_SC_EENSS_INS5_IJNSA_ILi16EEESB_EEENS5_IJSC_SG_EEEEEEEESI_SJ_SI_SJ_NS1E_6fusion15FusionCallbacksIS1I_NS1Q_17LinearCombinationISI_fSI_fLNS_15FloatRoundStyleE2EEES1J_S1P_JEEENS4_5SM1004TMEM4LOAD26SM100_TMEM_LOAD_32dp32b16xENS4_13SM90_TMA_LOADENS11_INS12_ILi1ELi4ELi3EEES15_NSS_INS5_IJS16_S1L_EEENS5_IJS1L_SC_EEEEEEENS4_39AutoVectorizingCopyWithAssumedAlignmentILi128EEENS4_14SM90_TMA_STOREES25_S27_S27_EEEvvEEEEvNT_6ParamsE,@function
        .size           _ZN7cutlass13device_kernelINS_4gemm6kernel13GemmUniversalIN4cute5tupleIJiiiiEEENS1_10collective13CollectiveMmaINS1_35MainloopSm100TmaUmmaWarpSpecializedILi4ELi2ELi4ENS5_IJNS4_1CILi2EEESB_NSA_ILi1EEEEEEEENS5_IJNSA_ILi128EEESF_NSA_ILi64EEEEEENS_6half_tENS5_IJlSC_lEEESI_SJ_NS4_8TiledMMAINS4_8MMA_AtomIJNS4_26SM100_MMA_F16BF16_2x1SM_SSISI_SI_fLi128ELi128ELNS4_4UMMA5MajorE0ELSO_0ELNSN_7ScaleInE0ELSP_0EEEEEENS4_6LayoutINS5_IJSC_SC_SC_EEENS5_IJNSA_ILi0EEESU_SU_EEEEENS5_IJNS4_10UnderscoreESX_SX_EEEEENS4_28SM100_TMA_2SM_LOAD_MULTICASTENS4_14ComposedLayoutINS4_7SwizzleILi3ELi4ELi3EEENS4_18smem_ptr_flag_bitsILi16EEENSS_INS5_IJNSA_ILi8EEESG_EEENS5_IJSG_SC_EEEEEEEvNS4_8identityENS4_18SM100_TMA_2SM_LOADES1A_vS1B_EENS_8epilogue10collective18CollectiveEpilogueINS1E_23Sm100TmaWarpSpecializedILi4ELi2ELi16ELb1ELb0EEEJNS5_IJSG_SF_SG_EEENS5_IJNSS_ISG_SC_EENSS_INS5_IJNSA_ILi16EEESB_EEENS5_IJSC_SG_EEEEEEEESI_SJ_SI_SJ_NS1E_6fusion15FusionCallbacksIS1I_NS1Q_17LinearCombinationISI_fSI_fLNS_15FloatRoundStyleE2EEES1J_S1P_JEEENS4_5SM1004TMEM4LOAD26SM100_TMEM_LOAD_32dp32b16xENS4_13SM90_TMA_LOADENS11_INS12_ILi1ELi4ELi3EEES15_NSS_INS5_IJS16_S1L_EEENS5_IJS1L_SC_EEEEEEENS4_39AutoVectorizingCopyWithAssumedAlignmentILi128EEENS4_14SM90_TMA_STOREES25_S27_S27_EEEvvEEEEvNT_6ParamsE,(.L_x_197 - _ZN7cutlass13device_kernelINS_4gemm6kernel13GemmUniversalIN4cute5tupleIJiiiiEEENS1_10collective13CollectiveMmaINS1_35MainloopSm100TmaUmmaWarpSpecializedILi4ELi2ELi4ENS5_IJNS4_1CILi2EEESB_NSA_ILi1EEEEEEEENS5_IJNSA_ILi128EEESF_NSA_ILi64EEEEEENS_6half_tENS5_IJlSC_lEEESI_SJ_NS4_8TiledMMAINS4_8MMA_AtomIJNS4_26SM100_MMA_F16BF16_2x1SM_SSISI_SI_fLi128ELi128ELNS4_4UMMA5MajorE0ELSO_0ELNSN_7ScaleInE0ELSP_0EEEEEENS4_6LayoutINS5_IJSC_SC_SC_EEENS5_IJNSA_ILi0EEESU_SU_EEEEENS5_IJNS4_10UnderscoreESX_SX_EEEEENS4_28SM100_TMA_2SM_LOAD_MULTICASTENS4_14ComposedLayoutINS4_7SwizzleILi3ELi4ELi3EEENS4_18smem_ptr_flag_bitsILi16EEENSS_INS5_IJNSA_ILi8EEESG_EEENS5_IJSG_SC_EEEEEEEvNS4_8identityENS4_18SM100_TMA_2SM_LOADES1A_vS1B_EENS_8epilogue10collective18CollectiveEpilogueINS1E_23Sm100TmaWarpSpecializedILi4ELi2ELi16ELb1ELb0EEEJNS5_IJSG_SF_SG_EEENS5_IJNSS_ISG_SC_EENSS_INS5_IJNSA_ILi16EEESB_EEENS5_IJSC_SG_EEEEEEEESI_SJ_SI_SJ_NS1E_6fusion15FusionCallbacksIS1I_NS1Q_17LinearCombinationISI_fSI_fLNS_15FloatRoundStyleE2EEES1J_S1P_JEEENS4_5SM1004TMEM4LOAD26SM100_TMEM_LOAD_32dp32b16xENS4_13SM90_TMA_LOADENS11_INS12_ILi1ELi4ELi3EEES15_NSS_INS5_IJS16_S1L_EEENS5_IJS1L_SC_EEEEEEENS4_39AutoVectorizingCopyWithAssumedAlignmentILi128EEENS4_14SM90_TMA_STOREES25_S27_S27_EEEvvEEEEvNT_6ParamsE)
        .other          _ZN7cutlass13device_kernelINS_4gemm6kernel13GemmUniversalIN4cute5tupleIJiiiiEEENS1_10collective13CollectiveMmaINS1_35MainloopSm100TmaUmmaWarpSpecializedILi4ELi2ELi4ENS5_IJNS4_1CILi2EEESB_NSA_ILi1EEEEEEEENS5_IJNSA_ILi128EEESF_NSA_ILi64EEEEEENS_6half_tENS5_IJlSC_lEEESI_SJ_NS4_8TiledMMAINS4_8MMA_AtomIJNS4_26SM100_MMA_F16BF16_2x1SM_SSISI_SI_fLi128ELi128ELNS4_4UMMA5MajorE0ELSO_0ELNSN_7ScaleInE0ELSP_0EEEEEENS4_6LayoutINS5_IJSC_SC_SC_EEENS5_IJNSA_ILi0EEESU_SU_EEEEENS5_IJNS4_10UnderscoreESX_SX_EEEEENS4_28SM100_TMA_2SM_LOAD_MULTICASTENS4_14ComposedLayoutINS4_7SwizzleILi3ELi4ELi3EEENS4_18smem_ptr_flag_bitsILi16EEENSS_INS5_IJNSA_ILi8EEESG_EEENS5_IJSG_SC_EEEEEEEvNS4_8identityENS4_18SM100_TMA_2SM_LOADES1A_vS1B_EENS_8epilogue10collective18CollectiveEpilogueINS1E_23Sm100TmaWarpSpecializedILi4ELi2ELi16ELb1ELb0EEEJNS5_IJSG_SF_SG_EEENS5_IJNSS_ISG_SC_EENSS_INS5_IJNSA_ILi16EEESB_EEENS5_IJSC_SG_EEEEEEEESI_SJ_SI_SJ_NS1E_6fusion15FusionCallbacksIS1I_NS1Q_17LinearCombinationISI_fSI_fLNS_15FloatRoundStyleE2EEES1J_S1P_JEEENS4_5SM1004TMEM4LOAD26SM100_TMEM_LOAD_32dp32b16xENS4_13SM90_TMA_LOADENS11_INS12_ILi1ELi4ELi3EEES15_NSS_INS5_IJS16_S1L_EEENS5_IJS1L_SC_EEEEEEENS4_39AutoVectorizingCopyWithAssumedAlignmentILi128EEENS4_14SM90_TMA_STOREES25_S27_S27_EEEvvEEEEvNT_6ParamsE,@"STO_CUDA_ENTRY STV_DEFAULT"
_ZN7cutlass13device_kernelINS_4gemm6kernel13GemmUniversalIN4cute5tupleIJiiiiEEENS1_10collective13CollectiveMmaINS1_35MainloopSm100TmaUmmaWarpSpecializedILi4ELi2ELi4ENS5_IJNS4_1CILi2EEESB_NSA_ILi1EEEEEEEENS5_IJNSA_ILi128EEESF_NSA_ILi64EEEEEENS_6half_tENS5_IJlSC_lEEESI_SJ_NS4_8TiledMMAINS4_8MMA_AtomIJNS4_26SM100_MMA_F16BF16_2x1SM_SSISI_SI_fLi128ELi128ELNS4_4UMMA5MajorE0ELSO_0ELNSN_7ScaleInE0ELSP_0EEEEEENS4_6LayoutINS5_IJSC_SC_SC_EEENS5_IJNSA_ILi0EEESU_SU_EEEEENS5_IJNS4_10UnderscoreESX_SX_EEEEENS4_28SM100_TMA_2SM_LOAD_MULTICASTENS4_14ComposedLayoutINS4_7SwizzleILi3ELi4ELi3EEENS4_18smem_ptr_flag_bitsILi16EEENSS_INS5_IJNSA_ILi8EEESG_EEENS5_IJSG_SC_EEEEEEEvNS4_8identityENS4_18SM100_TMA_2SM_LOADES1A_vS1B_EENS_8epilogue10collective18CollectiveEpilogueINS1E_23Sm100TmaWarpSpecializedILi4ELi2ELi16ELb1ELb0EEEJNS5_IJSG_SF_SG_EEENS5_IJNSS_ISG_SC_EENSS_INS5_IJNSA_ILi16EEESB_EEENS5_IJSC_SG_EEEEEEEESI_SJ_SI_SJ_NS1E_6fusion15FusionCallbacksIS1I_NS1Q_17LinearCombinationISI_fSI_fLNS_15FloatRoundStyleE2EEES1J_S1P_JEEENS4_5SM1004TMEM4LOAD26SM100_TMEM_LOAD_32dp32b16xENS4_13SM90_TMA_LOADENS11_INS12_ILi1ELi4ELi3EEES15_NSS_INS5_IJS16_S1L_EEENS5_IJS1L_SC_EEEEEEENS4_39AutoVectorizingCopyWithAssumedAlignmentILi128EEENS4_14SM90_TMA_STOREES25_S27_S27_EEEvvEEEEvNT_6ParamsE:
[----:B------:R-:W1:Y:S01]  /*0000*/  LDC R1, c[0x0][0x37c] ;  /* 0x0000df00ff017b82 */ /* 0x000e620000000800 */
[----:B------:R-:W2:Y:S01]  /*0010*/  S2R R60, SR_TID.X ;  /* 0x00000000003c7919 */ /* 0x000ea20000002100 */
[----:B------:R-:W3:Y:S06]  /*0020*/  LDCU.64 UR8, c[0x0][0x890] ;  /* 0x00011200ff0877ac */ /* 0x000eec0008000a00 */
[----:B------:R-:W4:Y:S01]  /*0030*/  S2UR UR47, SR_CgaCtaId ;  /* 0x00000000002f79c3 */ /* 0x000f220000008800 */
[----:B------:R-:W-:Y:S02]  /*0040*/  PRMT R46, RZ, 0x7610, R46 ;  /* 0x00007610ff2e7816 */ /* 0x000fe4000000002e */
[----:B------:R-:W-:Y:S01]  /*0050*/  ELECT P1, URZ, PT ;  /* 0x0000000000ff782f */ /* 0x000fe20003820000 */
[----:B---3--:R-:W-:-:S04]  /*0060*/  UISETP.NE.U32.AND UP0, UPT, UR8, URZ, UPT ;  /* 0x000000ff0800728c */ /* 0x008fc8000bf05070 */
[----:B------:R-:W-:Y:S02]  /*0070*/  UISETP.NE.AND.EX UP0, UPT, UR9, URZ, UPT, UP0 ;  /* 0x000000ff0900728c */ /* 0x000fe4000bf05300 */
[----:B----4-:R-:W-:Y:S02]  /*0080*/  ULOP3.LUT UR48, UR47, 0x1, URZ, 0xc0, !UPT ;  /* 0x000000012f307892 */ /* 0x010fe4000f8ec0ff */
[----:B------:R-:W-:Y:S01]  /*0090*/  ULOP3.LUT UR49, UR47, 0x1, URZ, 0x3c, !UPT ;  /* 0x000000012f317892 */ /* 0x000fe2000f8e3cff */
[----:B--2---:R-:W-:-:S05]  /*00a0*/  SHF.R.U32.HI R47, RZ, 0x5, R60 ;  /* 0x00000005ff2f7819 */ /* 0x004fca000001163c */
[----:B------:R-:W2:Y:S02]  /*00b0*/  SHFL.IDX PT, R0, R47, RZ, 0x1f ;  /* 0x00001fff2f007589 */ /* 0x000ea400000e0000 */
[----:B--2---:R-:W-:Y:S01]  /*00c0*/  R2UR UR25, R0 ;  /* 0x00000000001972ca */ /* 0x004fe200000e0000 */
[----:B-1----:R-:W-:-:S14]  /*00d0*/  BRA.U UP0, `(.L_x_0) ;  /* 0x0000000100307547 */ /* 0x002fdc000b800000 */
[----:B------:R-:W1:Y:S02]  /*00e0*/  LDCU.64 UR4, c[0x0][0x888] ;  /* 0x00011100ff0477ac */ /* 0x000e640008000a00 */
[----:B-1----:R-:W-:-:S04]  /*00f0*/  UISETP.NE.U32.AND UP0, UPT, UR4, URZ, UPT ;  /* 0x000000ff0400728c */ /* 0x002fc8000bf05070 */
[----:B------:R-:W-:-:S09]  /*0100*/  UISETP.NE.AND.EX UP0, UPT, UR5, URZ, UPT, UP0 ;  /* 0x000000ff0500728c */ /* 0x000fd2000bf05300 */
[----:B------:R-:W-:Y:S05]  /*0110*/  BRA.U !UP0, `(.L_x_1) ;  /* 0x0000000108147547 */ /* 0x000fea000b800000 */
[----:B------:R-:W1:Y:S01]  /*0120*/  LDC.64 R2, c[0x0][0x888] ;  /* 0x00022200ff027b82 */ /* 0x000e620000000a00 */
[----:B------:R-:W1:Y:S02]  /*0130*/  LDCU.64 UR4, c[0x0][0x358] ;  /* 0x00006b00ff0477ac */ /* 0x000e640008000a00 */
[----:B-1----:R1:W5:Y:S01]  /*0140*/  LDG.E R27, desc[UR4][R2.64] ;  /* 0x00000004021b7981 */ /* 0x002362000c1e1900 */
[----:B------:R-:W-:Y:S01]  /*0150*/  HFMA2 R46, -RZ, RZ, 0, 5.9604644775390625e-08 ;  /* 0x00000001ff2e7431 */ /* 0x000fe200000001ff */
[----:B------:R-:W-:Y:S05]  /*0160*/  BRA `(.L_x_0) ;  /* 0x00000000000c7947 */ /* 0x000fea0003800000 */
.L_x_1:
[----:B------:R-:W1:Y:S01]  /*0170*/  LDCU UR4, c[0x0][0x880] ;  /* 0x00011000ff0477ac */ /* 0x000e620008000800 */
[----:B------:R-:W-:Y:S01]  /*0180*/  HFMA2 R46, -RZ, RZ, 0, 5.9604644775390625e-08 ;  /* 0x00000001ff2e7431 */ /* 0x000fe200000001ff */
[----:B-1----:R-:W-:-:S07]  /*0190*/  MOV R27, UR4 ;  /* 0x00000004001b7c02 */ /* 0x002fce0008000f00 */
.L_x_0:
[----:B------:R-:W2:Y:S02]  /*01a0*/  LDCU.64 UR4, c[0x0][0x8b0] ;  /* 0x00011600ff0477ac */ /* 0x000ea40008000a00 */
[----:B--2---:R-:W-:-:S04]  /*01b0*/  UISETP.NE.U32.AND UP0, UPT, UR4, URZ, UPT ;  /* 0x000000ff0400728c */ /* 0x004fc8000bf05070 */
[----:B------:R-:W-:-:S09]  /*01c0*/  UISETP.NE.AND.EX UP0, UPT, UR5, URZ, UPT, UP0 ;  /* 0x000000ff0500728c */ /* 0x000fd2000bf05300 */
[----:B------:R-:W-:Y:S05]  /*01d0*/  BRA.U UP0, `(.L_x_2) ;  /* 0x0000000100287547 */ /* 0x000fea000b800000 */
[----:B------:R-:W2:Y:S02]  /*01e0*/  LDCU.64 UR4, c[0x0][0x8a8] ;  /* 0x00011500ff0477ac */ /* 0x000ea40008000a00 */
[----:B--2---:R-:W-:-:S04]  /*01f0*/  UISETP.NE.U32.AND UP0, UPT, UR4, URZ, UPT ;  /* 0x000000ff0400728c */ /* 0x004fc8000bf05070 */
[----:B------:R-:W-:-:S09]  /*0200*/  UISETP.NE.AND.EX UP0, UPT, UR5, URZ, UPT, UP0 ;  /* 0x000000ff0500728c */ /* 0x000fd2000bf05300 */
[----:B------:R-:W-:Y:S05]  /*0210*/  BRA.U !UP0, `(.L_x_3) ;  /* 0x0000000108107547 */ /* 0x000fea000b800000 */
[----:B------:R-:W2:Y:S01]  /*0220*/  LDC.64 R24, c[0x0][0x8a8] ;  /* 0x00022a00ff187b82 */ /* 0x000ea20000000a00 */
[----:B------:R-:W2:Y:S02]  /*0230*/  LDCU.64 UR4, c[0x0][0x358] ;  /* 0x00006b00ff0477ac */ /* 0x000ea40008000a00 */
[----:B--2---:R2:W5:Y:S01]  /*0240*/  LDG.E R24, desc[UR4][R24.64] ;  /* 0x0000000418187981 */ /* 0x004562000c1e1900 */
[----:B------:R-:W-:Y:S05]  /*0250*/  BRA `(.L_x_2) ;  /* 0x0000000000087947 */ /* 0x000fea0003800000 */
.L_x_3:
[----:B------:R-:W2:Y:S02]  /*0260*/  LDCU UR4, c[0x0][0x8a0] ;  /* 0x00011400ff0477ac */ /* 0x000ea40008000800 */
[----:B--2---:R-:W-:Y:S02]  /*0270*/  MOV R24, UR4 ;  /* 0x0000000400187c02 */ /* 0x004fe40008000f00 */
.L_x_2:
[----:B------:R-:W-:Y:S01]  /*0280*/  IMAD.U32 R0, RZ, RZ, UR25 ;  /* 0x00000019ff007e24 */ /* 0x000fe2000f8e00ff */
[----:B------:R-:W-:Y:S04]  /*0290*/  BSSY.RECONVERGENT B0, `(.L_x_4) ;  /* 0x000000c000007945 */ /* 0x000fe80003800200 */
[C---:B------:R-:W-:Y:S02]  /*02a0*/  ISETP.NE.OR P2, PT, R0.reuse, 0x1, !P1 ;  /* 0x000000010000780c */ /* 0x040fe40004f45670 */
[----:B------:R-:W-:-:S11]  /*02b0*/  ISETP.NE.OR P0, PT, R0, 0x3, !P1 ;  /* 0x000000030000780c */ /* 0x000fd60004f05670 */
[----:B------:R-:W-:Y:S05]  /*02c0*/  @P2 BRA `(.L_x_5) ;  /* 0x0000000000202947 */ /* 0x000fea0003800000 */
[----:B------:R-:W3:Y:S02]  /*02d0*/  LDCU.64 UR4, c[0x0][0x348] ;  /* 0x00006900ff0477ac */ /* 0x000ee40008000a00 */
[----:B---3--:R-:W-:Y:S02]  /*02e0*/  UIADD3 UR6, UP1, UPT, UR4, 0x80, URZ ;  /* 0x0000008004067890 */ /* 0x008fe4000ff3e0ff */
[----:B------:R-:W-:Y:S02]  /*02f0*/  UIADD3 UR4, UP0, UPT, UR4, 0x180, URZ ;  /* 0x0000018004047890 */ /* 0x000fe4000ff1e0ff */
[----:B------:R-:W-:Y:S02]  /*0300*/  UIADD3.X UR7, UPT, UPT, URZ, UR5, URZ, UP1, !UPT ;  /* 0x00000005ff077290 */ /* 0x000fe40008ffe4ff */
[----:B------:R-:W-:-:S07]  /*0310*/  UIADD3.X UR5, UPT, UPT, URZ, UR5, URZ, UP0, !UPT ;  /* 0x00000005ff057290 */ /* 0x000fce00087fe4ff */
[----:B------:R3:W-:Y:S02]  /*0320*/  UTMACCTL.PF [UR6] ;  /* 0x00000000060079b9 */ /* 0x0007e40008040000 */
[----:B------:R3:W-:Y:S02]  /*0330*/  UTMACCTL.PF [UR4] ;  /* 0x00000000040079b9 */ /* 0x0007e40008040000 */
[----:B---3--:R-:W-:Y:S01]  /*0340*/  NOP ;  /* 0x0000000000007918 */ /* 0x008fe20000000000 */
.L_x_5:
[----:B------:R-:W-:Y:S05]  /*0350*/  BSYNC.RECONVERGENT B0 ;  /* 0x0000000000007941 */ /* 0x000fea0003800200 */
.L_x_4:
[----:B------:R-:W-:Y:S04]  /*0360*/  BSSY.RECONVERGENT B0, `(.L_x_6) ;  /* 0x000000a000007945 */ /* 0x000fe80003800200 */
        /* <DEDUP_REMOVED lines=9> */
.L_x_7:
[----:B------:R-:W-:Y:S05]  /*0400*/  BSYNC.RECONVERGENT B0 ;  /* 0x0000000000007941 */ /* 0x000fea0003800200 */
.L_x_6:
[----:B------:R-:W3:Y:S01]  /*0410*/  LDCU.64 UR4, c[0x0][0x888] ;  /* 0x00011100ff0477ac */ /* 0x000ee20008000a00 */
[----:B------:R-:W-:Y:S02]  /*0420*/  UISETP.EQ.U32.AND UP1, UPT, UR8, URZ, UPT ;  /* 0x000000ff0800728c */ /* 0x000fe4000bf22070 */
[----:B------:R-:W-:Y:S02]  /*0430*/  UPLOP3.LUT UP3, UPT, UPT, UPT, UPT, 0x80, 0x8 ;  /* 0x000000000008789c */ /* 0x000fe40003f6f070 */
[----:B---3--:R-:W-:-:S04]  /*0440*/  UISETP.NE.U32.AND UP0, UPT, UR4, URZ, UPT ;  /* 0x000000ff0400728c */ /* 0x008fc8000bf05070 */
[----:B------:R-:W-:-:S04]  /*0450*/  UISETP.NE.AND.EX UP0, UPT, UR5, URZ, UPT, UP0 ;  /* 0x000000ff0500728c */ /* 0x000fc8000bf05300 */
[----:B------:R-:W-:-:S04]  /*0460*/  UISETP.EQ.OR.EX UP2, UPT, UR9, URZ, !UP0, UP1 ;  /* 0x000000ff0900728c */ /* 0x000fc8000c742710 */
[----:B------:R-:W-:-:S06]  /*0470*/  UP2UR UR4, UPR, URZ, 0x4 ;  /* 0x00000004ff047883 */ /* 0x000fcc0008000000 */
[----:B------:R-:W-:Y:S01]  /*0480*/  MOV R51, UR4 ;  /* 0x0000000400337c02 */ /* 0x000fe20008000f00 */
[----:B------:R-:W-:Y:S06]  /*0490*/  BRA.U !UP2, `(.L_x_8) ;  /* 0x000000010a207547 */ /* 0x000fec000b800000 */
[----:B------:R-:W-:Y:S01]  /*04a0*/  UISETP.NE.U32.AND UP1, UPT, UR8, URZ, UPT ;  /* 0x000000ff0800728c */ /* 0x000fe2000bf25070 */
[----:B-----5:R-:W-:Y:S01]  /*04b0*/  FSETP.NEU.AND P0, PT, R27, RZ, PT ;  /* 0x000000ff1b00720b */ /* 0x020fe20003f0d000 */
[----:B------:R-:W-:Y:S02]  /*04c0*/  USEL UR4, URZ, 0xffffffff, UP0 ;  /* 0xffffffffff047887 */ /* 0x000fe40008000000 */
[----:B------:R-:W-:-:S10]  /*04d0*/  UISETP.NE.AND.EX UP1, UPT, UR9, URZ, UPT, UP1 ;  /* 0x000000ff0900728c */ /* 0x000fd4000bf25310 */
[----:B------:R-:W-:Y:S01]  /*04e0*/  VOTEU.ANY UP0, P0 ;  /* 0x0000000000ff7886 */ /* 0x000fe20000000100 */
[----:B------:R-:W-:-:S04]  /*04f0*/  @!UP1 USEL UR4, URZ, 0xffffffff, UP0 ;  /* 0xffffffffff049887 */ /* 0x000fc80008000000 */
[----:B------:R-:W-:-:S04]  /*0500*/  ULOP3.LUT UR4, UR4, 0x1, URZ, 0xc0, !UPT ;  /* 0x0000000104047892 */ /* 0x000fc8000f8ec0ff */
[----:B------:R-:W-:-:S11]  /*0510*/  UISETP.NE.U32.AND UP3, UPT, UR4, 0x1, UPT ;  /* 0x000000010400788c */ /* 0x000fd6000bf65070 */
.L_x_8:
[----:B------:R-:W3:Y:S01]  /*0520*/  SHFL.IDX PT, R0, R47, RZ, 0x1f ;  /* 0x00001fff2f007589 */ /* 0x000ee200000e0000 */
[----:B------:R-:W-:-:S04]  /*0530*/  UISETP.NE.AND UP0, UPT, UR25, 0x2, UPT ;  /* 0x000000021900788c */ /* 0x000fc8000bf05270 */
[----:B------:R-:W-:Y:S02]  /*0540*/  UISETP.EQ.AND UP1, UPT, UR48, URZ, !UP0 ;  /* 0x000000ff3000728c */ /* 0x000fe4000c722270 */
[----:B------:R-:W-:-:S04]  /*0550*/  USEL UR46, URZ, 0x1, UP0 ;  /* 0x00000001ff2e7887 */ /* 0x000fc80008000000 */
[----:B------:R-:W-:Y:S02]  /*0560*/  PLOP3.LUT P3, PT, P1, PT, UP1, 0x80, 0x8 ;  /* 0x000000000008781c */ /* 0x000fe40000f6f018 */
[----:B---3--:R-:W-:-:S13]  /*0570*/  ISETP.NE.AND P0, PT, R0, RZ, PT ;  /* 0x000000ff0000720c */ /* 0x008fda0003f05270 */
[----:B------:R-:W-:Y:S05]  /*0580*/  @P0 BRA `(.L_x_9) ;  /* 0x0000000000540947 */ /* 0x000fea0003800000 */
[----:B------:R-:W-:Y:S01]  /*0590*/  UMOV UR4, 0x400 ;  /* 0x0000040000047882 */ /* 0x000fe20000000000 */
[----:B------:R-:W-:Y:S01]  /*05a0*/  UMOV UR8, 0x1 ;  /* 0x0000000100087882 */ /* 0x000fe20000000000 */
[----:B------:R-:W-:Y:S01]  /*05b0*/  UMOV UR6, 0x2 ;  /* 0x0000000200067882 */ /* 0x000fe20000000000 */
[----:B------:R-:W-:Y:S02]  /*05c0*/  ULEA UR4, UR47, UR4, 0x18 ;  /* 0x000000042f047291 */ /* 0x000fe4000f8ec0ff */
[----:B------:R-:W-:-:S04]  /*05d0*/  UIADD3 UR8, UPT, UPT, -UR8, 0x100000, URZ ;  /* 0x0010000008087890 */ /* 0x000fc8000fffe1ff */
[----:B------:R-:W-:Y:S02]  /*05e0*/  USHF.L.U32 UR9, UR8, 0xb, URZ ;  /* 0x0000000b08097899 */ /* 0x000fe400080006ff */
[----:B------:R-:W-:Y:S02]  /*05f0*/  USHF.L.U32 UR8, UR8, 0x1, URZ ;  /* 0x0000000108087899 */ /* 0x000fe400080006ff */
[----:B------:R-:W-:-:S04]  /*0600*/  UIADD3 UR6, UPT, UPT, -UR6, 0x100000, URZ ;  /* 0x0010000006067890 */ /* 0x000fc8000fffe1ff */
[----:B------:R-:W-:Y:S02]  /*0610*/  USHF.L.U32 UR7, UR6, 0xb, URZ ;  /* 0x0000000b06077899 */ /* 0x000fe400080006ff */
[----:B------:R-:W-:Y:S01]  /*0620*/  USHF.L.U32 UR6, UR6, 0x1, URZ ;  /* 0x0000000106067899 */ /* 0x000fe200080006ff */
[----:B------:R-:W-:Y:S01]  /*0630*/  ELECT P0, URZ, PT ;  /* 0x0000000000ff782f */ /* 0x000fe20003800000 */
[----:B------:R-:W3:Y:S02]  /*0640*/  FENCE.VIEW.ASYNC.S ;  /* 0x00000000000073c6 */ /* 0x000ee40000000000 */
[----:B---3--:R3:W4:Y:S08]  /*0650*/  SYNCS.EXCH.64 URZ, [UR4], UR8 ;  /* 0x0000000804ff75b2 */ /* 0x0087300008000100 */
[----:B------:R3:W1:Y:S01]  /*0660*/  SYNCS.EXCH.64 URZ, [UR4+0x20], UR6 ;  /* 0x0000200604ff75b2 */ /* 0x0006620008000100 */
[----:B------:R3:W1:Y:S01]  /*0670*/  SYNCS.EXCH.64 URZ, [UR4+0x8], UR8 ;  /* 0x0000080804ff75b2 */ /* 0x0006620008000100 */
[----:B------:R3:W1:Y:S01]  /*0680*/  SYNCS.EXCH.64 URZ, [UR4+0x28], UR6 ;  /* 0x0000280604ff75b2 */ /* 0x0006620008000100 */
[----:B------:R3:W1:Y:S01]  /*0690*/  SYNCS.EXCH.64 URZ, [UR4+0x10], UR8 ;  /* 0x0000100804ff75b2 */ /* 0x0006620008000100 */
[----:B------:R3:W1:Y:S01]  /*06a0*/  SYNCS.EXCH.64 URZ, [UR4+0x30], UR6 ;  /* 0x0000300604ff75b2 */ /* 0x0006620008000100 */
[----:B------:R3:W1:Y:S01]  /*06b0*/  SYNCS.EXCH.64 URZ, [UR4+0x18], UR8 ;  /* 0x0000180804ff75b2 */ /* 0x0006620008000100 */
[----:B------:R3:W1:Y:S01]  /*06c0*/  SYNCS.EXCH.64 URZ, [UR4+0x38], UR6 ;  /* 0x0000380604ff75b2 */ /* 0x0006620008000100 */
[----:B------:R-:W-:Y:S01]  /*06d0*/  NOP ;  /* 0x0000000000007918 */ /* 0x000fe20000000000 */
.L_x_9:
[----:B------:R-:W2:Y:S01]  /*06e0*/  SHFL.IDX PT, R0, R47, RZ, 0x1f ;  /* 0x00001fff2f007589 */ /* 0x000ea200000e0000 */
[----:B------:R-:W-:Y:S01]  /*06f0*/  NOP ;  /* 0x0000000000007918 */ /* 0x000fe20000000000 */
[----:B--2---:R-:W-:-:S13]  /*0700*/  ISETP.NE.AND P0, PT, R0, 0x1, PT ;  /* 0x000000010000780c */ /* 0x004fda0003f05270 */
[----:B------:R-:W-:Y:S05]  /*0710*/  @P0 BRA `(.L_x_10) ;  /* 0x0000000000540947 */ /* 0x000fea0003800000 */
[----:B---3--:R-:W-:Y:S01]  /*0720*/  UMOV UR4, 0x400 ;  /* 0x0000040000047882 */ /* 0x008fe20000000000 */
        /* <DEDUP_REMOVED lines=10> */
[----:B------:R-:W2:Y:S02]  /*07d0*/  FENCE.VIEW.ASYNC.S ;  /* 0x00000000000073c6 */ /* 0x000ea40000000000 */
[----:B--2---:R2:W3:Y:S08]  /*07e0*/  SYNCS.EXCH.64 URZ, [UR4+0x40], UR8 ;  /* 0x0000400804ff75b2 */ /* 0x0044f00008000100 */
        /* <DEDUP_REMOVED lines=8> */
.L_x_10:
[----:B------:R-:W4:Y:S01]  /*0870*/  SHFL.IDX PT, R0, R47, RZ, 0x1f ;  /* 0x00001fff2f007589 */ /* 0x000f2200000e0000 */
[----:B------:R-:W-:Y:S01]  /*0880*/  NOP ;  /* 0x0000000000007918 */ /* 0x000fe20000000000 */
[----:B----4-:R-:W-:-:S13]  /*0890*/  ISETP.NE.AND P0, PT, R0, 0x3, PT ;  /* 0x000000030000780c */ /* 0x010fda0003f05270 */
[----:B------:R-:W-:Y:S05]  /*08a0*/  @P0 BRA `(.L_x_11) ;  /* 0x00000000002c0947 */ /* 0x000fea0003800000 */
[----:B--23--:R-:W-:Y:S01]  /*08b0*/  UMOV UR6, 0x400 ;  /* 0x0000040000067882 */ /* 0x00cfe20000000000 */
[----:B------:R-:W-:Y:S01]  /*08c0*/  UMOV UR4, 0x20 ;  /* 0x0000002000047882 */ /* 0x000fe20000000000 */
[----:B------:R-:W-:Y:S02]  /*08d0*/  ULEA UR6, UR47, UR6, 0x18 ;  /* 0x000000062f067291 */ /* 0x000fe4000f8ec0ff */
[----:B------:R-:W-:-:S04]  /*08e0*/  UIADD3 UR4, UPT, UPT, -UR4, 0x100000, URZ ;  /* 0x0010000004047890 */ /* 0x000fc8000fffe1ff */
[----:B------:R-:W-:Y:S02]  /*08f0*/  USHF.L.U32 UR5, UR4, 0xb, URZ ;  /* 0x0000000b04057899 */ /* 0x000fe400080006ff */
[----:B------:R-:W-:Y:S01]  /*0900*/  USHF.L.U32 UR4, UR4, 0x1, URZ ;  /* 0x0000000104047899 */ /* 0x000fe200080006ff */
[----:B------:R-:W-:Y:S01]  /*0910*/  ELECT P0, URZ, PT ;  /* 0x0000000000ff782f */ /* 0x000fe20003800000 */
[----:B------:R-:W2:Y:S10]  /*0920*/  FENCE.VIEW.ASYNC.S ;  /* 0x00000000000073c6 */ /* 0x000eb40000000000 */
[----:B--2---:R4:W2:Y:S01]  /*0930*/  SYNCS.EXCH.64 URZ, [UR6+0x80], UR4 ;  /* 0x0000800406ff75b2 */ /* 0x0048a20008000100 */
[----:B------:R4:W3:Y:S02]  /*0940*/  SYNCS.EXCH.64 URZ, [UR6+0x88], UR4 ;  /* 0x0000880406ff75b2 */ /* 0x0008e40008000100 */
[----:B----4-:R-:W-:Y:S01]  /*0950*/  NOP ;  /* 0x0000000000007918 */ /* 0x010fe20000000000 */
.L_x_11:
[----:B------:R-:W4:Y:S01]  /*0960*/  SHFL.IDX PT, R0, R47, RZ, 0x1f ;  /* 0x00001fff2f007589 */ /* 0x000f2200000e0000 */
[----:B------:R-:W-:Y:S01]  /*0970*/  NOP ;  /* 0x0000000000007918 */ /* 0x000fe20000000000 */
[----:B----4-:R-:W-:-:S13]  /*0980*/  ISETP.NE.AND P0, PT, R0, 0x4, PT ;  /* 0x000000040000780c */ /* 0x010fda0003f05270 */
[----:B------:R-:W-:Y:S05]  /*0990*/  @P0 BRA `(.L_x_12) ;  /* 0x0000000000480947 */ /* 0x000fea0003800000 */
[----:B--23--:R-:W-:Y:S01]  /*09a0*/  UMOV UR4, 0x3a0 ;  /* 0x000003a000047882 */ /* 0x00cfe20000000000 */
[----:B------:R-:W-:Y:S01]  /*09b0*/  UMOV UR6, 0x400 ;  /* 0x0000040000067882 */ /* 0x000fe20000000000 */
[----:B------:R-:W-:Y:S01]  /*09c0*/  USEL UR4, UR4, 0x320, UP3 ;  /* 0x0000032004047887 */ /* 0x000fe20009800000 */
        /* <DEDUP_REMOVED lines=10> */
[----:B--2---:R4:W2:Y:S08]  /*0a70*/  SYNCS.EXCH.64 URZ, [UR6+0x90], UR8 ;  /* 0x0000900806ff75b2 */ /* 0x0048b00008000100 */
[----:B------:R4:W3:Y:S01]  /*0a80*/  SYNCS.EXCH.64 URZ, [UR6+0xa0], UR4 ;  /* 0x0000a00406ff75b2 */ /* 0x0008e20008000100 */
[----:B------:R4:W1:Y:S01]  /*0a90*/  SYNCS.EXCH.64 URZ, [UR6+0x98], UR8 ;  /* 0x0000980806ff75b2 */ /* 0x0008620008000100 */
[----:B------:R4:W1:Y:S02]  /*0aa0*/  SYNCS.EXCH.64 URZ, [UR6+0xa8], UR4 ;  /* 0x0000a80406ff75b2 */ /* 0x0008640008000100 */
[----:B----4-:R-:W-:Y:S01]  /*0ab0*/  NOP ;  /* 0x0000000000007918 */ /* 0x010fe20000000000 */
.L_x_12:
[----:B------:R-:W4:Y:S01]  /*0ac0*/  SHFL.IDX PT, R0, R47, RZ, 0x1f ;  /* 0x00001fff2f007589 */ /* 0x000f2200000e0000 */
[----:B------:R-:W-:Y:S01]  /*0ad0*/  NOP ;  /* 0x0000000000007918 */ /* 0x000fe20000000000 */
[----:B----4-:R-:W-:-:S13]  /*0ae0*/  ISETP.NE.AND P0, PT, R0, 0x5, PT ;  /* 0x000000050000780c */ /* 0x010fda0003f05270 */
[----:B------:R-:W-:Y:S05]  /*0af0*/  @P0 BRA `(.L_x_13) ;  /* 0x0000000000540947 */ /* 0x000fea0003800000 */
[----:B--23--:R-:W-:Y:S01]  /*0b00*/  UMOV UR4, 0x400 ;  /* 0x0000040000047882 */ /* 0x00cfe20000000000 */
        /* <DEDUP_REMOVED lines=14> */
[----:B------:R4:W1:Y:S01]  /*0bf0*/  SYNCS.EXCH.64 URZ, [UR4+0xd8], UR8 ;  /* 0x0000d80804ff75b2 */ /* 0x0008620008000100 */
[----:B------:R4:W1:Y:S01]  /*0c00*/  SYNCS.EXCH.64 URZ, [UR4+0xc0], UR6 ;  /* 0x0000c00604ff75b2 */ /* 0x0008620008000100 */
[----:B------:R4:W1:Y:S01]  /*0c10*/  SYNCS.EXCH.64 URZ, [UR4+0xe0], UR8 ;  /* 0x0000e00804ff75b2 */ /* 0x0008620008000100 */
[----:B------:R4:W1:Y:S01]  /*0c20*/  SYNCS.EXCH.64 URZ, [UR4+0xc8], UR6 ;  /* 0x0000c80604ff75b2 */ /* 0x0008620008000100 */
[----:B------:R4:W1:Y:S02]  /*0c30*/  SYNCS.EXCH.64 URZ, [UR4+0xe8], UR8 ;  /* 0x0000e80804ff75b2 */ /* 0x0008640008000100 */
[----:B----4-:R-:W-:Y:S01]  /*0c40*/  NOP ;  /* 0x0000000000007918 */ /* 0x010fe20000000000 */
.L_x_13:
[----:B------:R-:W4:Y:S01]  /*0c50*/  SHFL.IDX PT, R0, R47, RZ, 0x1f ;  /* 0x00001fff2f007589 */ /* 0x000f2200000e0000 */
[----:B------:R-:W-:Y:S01]  /*0c60*/  ISETP.NE.OR P1, PT, RZ, UR25, !P1 ;  /* 0x00000019ff007c0c */ /* 0x000fe2000cf25670 */
        /* <DEDUP_REMOVED lines=12> */
[----:B------:R4:W3:Y:S01]  /*0d30*/  SYNCS.EXCH.64 URZ, [UR4+0x100], UR6 ;  /* 0x0001000604ff75b2 */ /* 0x0008e20008000100 */
[----:B------:R4:W1:Y:S01]  /*0d40*/  SYNCS.EXCH.64 URZ, [UR4+0xf8], UR6 ;  /* 0x0000f80604ff75b2 */ /* 0x0008620008000100 */
[----:B------:R4:W1:Y:S02]  /*0d50*/  SYNCS.EXCH.64 URZ, [UR4+0x108], UR6 ;  /* 0x0001080604ff75b2 */ /* 0x0008640008000100 */
[----:B----4-:R-:W-:Y:S01]  /*0d60*/  NOP ;  /* 0x0000000000007918 */ /* 0x010fe20000000000 */
.L_x_14:
[----:B------:R-:W-:Y:S01]  /*0d70*/  VOTEU.ALL UP0, P1 ;  /* 0x0000000000ff7886 */ /* 0x000fe20000800000 */
[----:B--23--:R-:W-:Y:S01]  /*0d80*/  UMOV UR4, 0x20 ;  /* 0x0000002000047882 */ /* 0x00cfe20000000000 */
[----:B------:R-:W2:Y:S01]  /*0d90*/  LDCU UR7, c[0x0][0x36c] ;  /* 0x00006d80ff0777ac */ /* 0x000ea20008000800 */
[----:B------:R-:W-:Y:S01]  /*0da0*/  NOP ;  /* 0x0000000000007918 */ /* 0x000fe20000000000 */
[----:B------:R-:W-:Y:S01]  /*0db0*/  LOP3.LUT R0, R60, 0x1f, RZ, 0xc0, !PT ;  /* 0x0000001f3c007812 */ /* 0x000fe200078ec0ff */
[----:B------:R-:W-:Y:S01]  /*0dc0*/  @!UP0 UMOV UR6, 0x400 ;  /* 0x0000040000068882 */ /* 0x000fe20000000000 */
[----:B------:R-:W-:-:S04]  /*0dd0*/  @!UP0 UIADD3 UR4, UPT, UPT, -UR4, 0x100000, URZ ;  /* 0x0010000004048890 */ /* 0x000fc8000fffe1ff */
[----:B------:R-:W-:Y:S02]  /*0de0*/  @!UP0 USHF.L.U32 UR5, UR4, 0xb, URZ ;  /* 0x0000000b04058899 */ /* 0x000fe400080006ff */
[----:B------:R-:W-:Y:S02]  /*0df0*/  @!UP0 USHF.L.U32 UR4, UR4, 0x1, URZ ;  /* 0x0000000104048899 */ /* 0x000fe400080006ff */
[----:B------:R-:W-:Y:S01]  /*0e00*/  @!UP0 ULEA UR6, UR47, UR6, 0x18 ;  /* 0x000000062f068291 */ /* 0x000fe2000f8ec0ff */
[----:B------:R-:W-:Y:S01]  /*0e10*/  VOTEU.ALL UP0, P1 ;  /* 0x0000000000ff7886 */ /* 0x000fe20000800000 */
[----:B------:R-:W-:Y:S02]  /*0e20*/  UISETP.NE.AND UP4, UPT, UR25, URZ, UPT ;  /* 0x000000ff1900728c */ /* 0x000fe4000bf85270 */
[----:B--2---:R-:W-:Y:S01]  /*0e30*/  UISETP.EQ.U32.AND UP5, UPT, UR7, 0x1, UPT ;  /* 0x000000010700788c */ /* 0x004fe2000bfa2070 */
[----:B------:R-:W2:Y:S07]  /*0e40*/  FENCE.VIEW.ASYNC.S ;  /* 0x00000000000073c6 */ /* 0x000eae0000000000 */
[----:B--2---:R2:W3:Y:S01]  /*0e50*/  @!UP0 SYNCS.EXCH.64 URZ, [UR6+0x110], UR4 ;  /* 0x0001100406ff85b2 */ /* 0x0044e20008000100 */
[----:B------:R-:W-:Y:S05]  /*0e60*/  BRA.U !UP5, `(.L_x_15) ;  /* 0x000000010d087547 */ /* 0x000fea000b800000 */
[----:B-1-3--:R-:W-:Y:S01]  /*0e70*/  UCGABAR_ARV ;  /* 0x00000000000079c7 */ /* 0x00afe20008000000 */
[----:B------:R-:W-:Y:S05]  /*0e80*/  BRA `(.L_x_16) ;  /* 0x0000000000047947 */ /* 0x000fea0003800000 */
.L_x_15:
[----:B-1-3--:R-:W-:Y:S01]  /*0e90*/  NOP ;  /* 0x0000000000007918 */ /* 0x00afe20000000000 */
.L_x_16:
[----:B------:R-:W1:Y:S01]  /*0ea0*/  S2UR UR20, SR_CTAID.X ;  /* 0x00000000001479c3 */ /* 0x000e620000002500 */
[----:B------:R-:W-:-:S05]  /*0eb0*/  CS2R.32 R50, SR_CgaSize ;  /* 0x0000000000327805 */ /* 0x000fca0000008a00 */
[----:B------:R-:W-:-:S05]  /*0ec0*/  IMAD R50, R50, -0xa0, RZ ;  /* 0xffffff6032327824 */ /* 0x000fca00078e02ff */
[----:B--2---:R-:W-:-:S14]  /*0ed0*/  R2UR UR5, R50 ;  /* 0x00000000320572ca */ /* 0x004fdc00000e0000 */
[----:B------:R-:W2:Y:S01]  /*0ee0*/  LDCU UR5, c[0x0][UR5+0x2b0] ;  /* 0x00005600050577ac */ /* 0x000ea20008000800 */
[----:B------:R-:W-:-:S05]  /*0ef0*/  CS2R.32 R50, SR_CgaSize ;  /* 0x0000000000327805 */ /* 0x000fca0000008a00 */
[----:B------:R-:W-:-:S05]  /*0f00*/  IMAD R50, R50, -0xa0, RZ ;  /* 0xffffff6032327824 */ /* 0x000fca00078e02ff */
[----:B------:R-:W-:-:S14]  /*0f10*/  R2UR UR4, R50 ;  /* 0x00000000320472ca */ /* 0x000fdc00000e0000 */
[----:B------:R-:W3:Y:S01]  /*0f20*/  LDCU UR4, c[0x0][UR4+0x2b4] ;  /* 0x00005680040477ac */ /* 0x000ee20008000800 */
[----:B------:R-:W4:Y:S01]  /*0f30*/  S2UR UR7, SR_CTAID.Y ;  /* 0x00000000000779c3 */ /* 0x000f220000002600 */
[----:B------:R-:W-:-:S05]  /*0f40*/  CS2R.32 R50, SR_CgaSize ;  /* 0x0000000000327805 */ /* 0x000fca0000008a00 */
[----:B------:R-:W-:-:S05]  /*0f50*/  IMAD R50, R50, -0xa0, RZ ;  /* 0xffffff6032327824 */ /* 0x000fca00078e02ff */
[----:B------:R-:W-:-:S14]  /*0f60*/  R2UR UR8, R50 ;  /* 0x00000000320872ca */ /* 0x000fdc00000e0000 */
[----:B------:R-:W3:Y:S01]  /*0f70*/  LDCU UR8, c[0x0][UR8+0x2a0] ;  /* 0x00005400080877ac */ /* 0x000ee20008000800 */
[----:B------:R-:W3:Y:S01]  /*0f80*/  LDCU UR21, c[0x0][0xb24] ;  /* 0x00016480ff1577ac */ /* 0x000ee20008000800 */
[----:B------:R-:W1:Y:S01]  /*0f90*/  S2UR UR36, SR_CTAID.Z ;  /* 0x00000000002479c3 */ /* 0x000e620000002700 */
[----:B------:R-:W-:-:S05]  /*0fa0*/  CS2R.32 R50, SR_CgaSize ;  /* 0x0000000000327805 */ /* 0x000fca0000008a00 */
[----:B------:R-:W-:-:S05]  /*0fb0*/  IMAD R50, R50, -0xa0, RZ ;  /* 0xffffff6032327824 */ /* 0x000fca00078e02ff */
[----:B------:R-:W-:-:S14]  /*0fc0*/  R2UR UR63, R50 ;  /* 0x00000000323f72ca */ /* 0x000fdc00000e0000 */
[----:B------:R-:W3:Y:S01]  /*0fd0*/  LDCU UR63, c[0x0][UR63+0x2a4] ;  /* 0x000054803f3f77ac */ /* 0x000ee20008000800 */
[----:B------:R-:W-:Y:S02]  /*0fe0*/  UISETP.GT.U32.AND UP0, UPT, UR48, 0xffff, UPT ;  /* 0x0000ffff3000788c */ /* 0x000fe4000bf04070 */
[----:B------:R-:W-:Y:S01]  /*0ff0*/  USHF.L.U32 UR27, UR47, 0xa, URZ ;  /* 0x0000000a2f1b7899 */ /* 0x000fe200080006ff */
[----:B-1----:R-:W-:Y:S01]  /*1000*/  I2FP.F32.U32 R3, UR20 ;  /* 0x0000001400037c45 */ /* 0x002fe20008201000 */
[----:B------:R-:W-:Y:S01]  /*1010*/  UMOV UR30, 0x5 ;  /* 0x00000005001e7882 */ /* 0x000fe20000000000 */
[----:B------:R-:W1:Y:S03]  /*1020*/  LDCU UR45, c[0x0][0xb24] ;  /* 0x00016480ff2d77ac */ /* 0x000e660008000800 */
[----:B--2---:R-:W-:Y:S01]  /*1030*/  FMUL R3, R3, UR5 ;  /* 0x0000000503037c20 */ /* 0x004fe20008400000 */
[----:B------:R-:W2:Y:S01]  /*1040*/  LDCU UR29, c[0x0][0xb30] ;  /* 0x00016600ff1d77ac */ /* 0x000ea20008000800 */
[----:B----4-:R-:W-:Y:S01]  /*1050*/  I2FP.F32.U32 R2, UR7 ;  /* 0x0000000700027c45 */ /* 0x010fe20008201000 */
[----:B------:R-:W-:-:S03]  /*1060*/  USHF.L.U32 UR44, UR20, 0x6, URZ ;  /* 0x00000006142c7899 */ /* 0x000fc600080006ff */
[----:B------:R-:W4:Y:S01]  /*1070*/  F2I.U32.TRUNC.NTZ R3, R3 ;  /* 0x0000000300037305 */ /* 0x000f22000020f000 */
[----:B------:R-:W-:Y:S01]  /*1080*/  USEL UR26, UR48, 0xffff, !UP0 ;  /* 0x0000ffff301a7887 */ /* 0x000fe2000c000000 */
[----:B---3--:R-:W-:Y:S01]  /*1090*/  FMUL R2, R2, UR4 ;  /* 0x0000000402027c20 */ /* 0x008fe20008400000 */
[----:B------:R-:W-:Y:S01]  /*10a0*/  UISETP.GE.AND UP2, UPT, UR21, 0x1, UPT ;  /* 0x000000011500788c */ /* 0x000fe2000bf46270 */
[----:B------:R-:W-:-:S04]  /*10b0*/  UMOV UR24, UR7 ;  /* 0x0000000700187c82 */ /* 0x000fc80008000000 */
[----:B------:R-:W3:Y:S01]  /*10c0*/  F2I.U32.TRUNC.NTZ R2, R2 ;  /* 0x0000000200027305 */ /* 0x000ee2000020f000 */
[----:B----4-:R-:W-:Y:S02]  /*10d0*/  R2UR UR4, R3 ;  /* 0x00000000030472ca */ /* 0x010fe400000e0000 */
[----:B------:R-:W-:Y:S02]  /*10e0*/  PRMT R3, RZ, 0x7610, R3 ;  /* 0x00007610ff037816 */ /* 0x000fe40000000003 */
[----:B---3--:R-:W-:Y:S02]  /*10f0*/  R2UR UR6, R2 ;  /* 0x00000000020672ca */ /* 0x008fe400000e0000 */
[----:B------:R-:W-:-:S07]  /*1100*/  PRMT R2, RZ, 0x7610, R2 ;  /* 0x00007610ff027816 */ /* 0x000fce0000000002 */
[----:B------:R-:W-:-:S04]  /*1110*/  UIADD3 UR5, UPT, UPT, -UR4, URZ, URZ ;  /* 0x000000ff04057290 */ /* 0x000fc8000fffe1ff */
[----:B------:R-:W-:Y:S02]  /*1120*/  UIMAD UR5, UR8, UR5, UR20 ;  /* 0x00000005080572a4 */ /* 0x000fe4000f8e0214 */
[----:B------:R-:W-:-:S04]  /*1130*/  UIADD3 UR4, UPT, UPT, -UR6, URZ, URZ ;  /* 0x000000ff06047290 */ /* 0x000fc8000fffe1ff */
[----:B------:R-:W-:Y:S01]  /*1140*/  IMAD.U32 R50, RZ, RZ, UR5 ;  /* 0x00000005ff327e24 */ /* 0x000fe2000f8e00ff */
[----:B------:R-:W-:Y:S01]  /*1150*/  UIMAD UR63, UR63, UR4, UR7 ;  /* 0x000000043f3f72a4 */ /* 0x000fe2000f8e0207 */
[----:B-12---:R-:W-:Y:S11]  /*1160*/  BRA.U UP4, `(.L_x_17) ;  /* 0x0000000104407547 */ /* 0x006ff6000b800000 */
[----:B------:R-:W-:-:S13]  /*1170*/  R2UR UR4, R50 ;  /* 0x00000000320472ca */ /* 0x000fda00000e0000 */
[----:B------:R-:W-:Y:S02]  /*1180*/  UISETP.GT.U32.AND UP0, UPT, UR4, 0x1, UPT ;  /* 0x000000010400788c */ /* 0x000fe4000bf04070 */
[----:B------:R-:W-:Y:S02]  /*1190*/  ULOP3.LUT UR4, UR4, 0xfffffffe, URZ, 0xc0, !UPT ;  /* 0xfffffffe04047892 */ /* 0x000fe4000f8ec0ff */
[----:B------:R-:W-:Y:S02]  /*11a0*/  UISETP.NE.AND UP1, UPT, UR63, URZ, UP0 ;  /* 0x000000ff3f00728c */ /* 0x000fe40008725270 */
[----:B------:R-:W-:Y:S02]  /*11b0*/  UISETP.NE.AND UP0, UPT, UR63, 0x1, UP0 ;  /* 0x000000013f00788c */ /* 0x000fe40008705270 */
[----:B------:R-:W-:Y:S02]  /*11c0*/  USEL UR7, URZ, 0x1, UP1 ;  /* 0x00000001ff077887 */ /* 0x000fe40008800000 */
[----:B------:R-:W-:-:S02]  /*11d0*/  USEL UR6, URZ, 0x4, UP0 ;  /* 0x00000004ff067887 */ /* 0x000fc40008000000 */
[----:B------:R-:W-:Y:S02]  /*11e0*/  USEL UR5, URZ, 0x2, UP1 ;  /* 0x00000002ff057887 */ /* 0x000fe40008800000 */
[----:B------:R-:W-:Y:S02]  /*11f0*/  ULEA UR4, UR63, UR4, 0x1 ;  /* 0x000000043f047291 */ /* 0x000fe4000f8e08ff */
[----:B------:R-:W-:Y:S02]  /*1200*/  USEL UR8, URZ, 0x8, UP0 ;  /* 0x00000008ff087887 */ /* 0x000fe40008000000 */
[----:B------:R-:W-:-:S03]  /*1210*/  UIADD3 UR5, UPT, UPT, UR5, UR6, UR7 ;  /* 0x0000000605057290 */ /* 0x000fc6000fffe007 */
[----:B------:R-:W-:Y:S01]  /*1220*/  UMOV UR6, 0x3 ;  /* 0x0000000300067882 */ /* 0x000fe20000000000 */
[----:B------:R-:W-:Y:S02]  /*1230*/  UIADD3 UR5, UPT, UPT, UR5, UR8, URZ ;  /* 0x0000000805057290 */ /* 0x000fe4000fffe0ff */
[----:B------:R-:W-:-:S04]  /*1240*/  USHF.L.U32 UR4, UR6, UR4, URZ ;  /* 0x0000000406047299 */ /* 0x000fc800080006ff */
[----:B------:R-:W-:Y:S02]  /*1250*/  MOV R3, UR5 ;  /* 0x0000000500037c02 */ /* 0x000fe40008000f00 */
[----:B------:R-:W-:Y:S02]  /*1260*/  IMAD.U32 R2, RZ, RZ, UR4 ;  /* 0x00000004ff027e24 */ /* 0x000fe4000f8e00ff */
.L_x_17:
[----:B------:R-:W-:Y:S05]  /*1270*/  BRA.U !UP2, `(.L_x_18) ;  /* 0x000000010ad47547 */ /* 0x000fea000b800000 */
[----:B------:R-:W1:Y:S01]  /*1280*/  LDCU.128 UR12, c[0x0][0xb10] ;  /* 0x00016200ff0c77ac */ /* 0x000e620008000c00 */
[----:B------:R-:W2:Y:S01]  /*1290*/  LDCU UR6, c[0x0][0x370] ;  /* 0x00006e00ff0677ac */ /* 0x000ea20008000800 */
[----:B------:R-:W3:Y:S01]  /*12a0*/  LDCU UR5, c[0x0][0x374] ;  /* 0x00006e80ff0577ac */ /* 0x000ee20008000800 */
[----:B------:R-:W4:Y:S01]  /*12b0*/  LDCU UR28, c[0x0][0xb0c] ;  /* 0x00016180ff1c77ac */ /* 0x000f220008000800 */
[----:B------:R-:W4:Y:S01]  /*12c0*/  LDCU UR4, c[0x0][0xb20] ;  /* 0x00016400ff0477ac */ /* 0x000f220008000800 */
[----:B------:R-:W4:Y:S01]  /*12d0*/  LDCU.64 UR8, c[0x0][0xb28] ;  /* 0x00016500ff0877ac */ /* 0x000f220008000a00 */
[----:B-1----:R-:W-:Y:S02]  /*12e0*/  UISETP.NE.AND UP0, UPT, UR14, 0x1, UPT ;  /* 0x000000010e00788c */ /* 0x002fe4000bf05270 */
[----:B---3--:R-:W-:Y:S02]  /*12f0*/  UIMAD.WIDE.U32 UR10, UR5, UR15, URZ ;  /* 0x0000000f050a72a5 */ /* 0x008fe4000f8e00ff */
[----:B--2---:R-:W-:-:S02]  /*1300*/  UIMAD.WIDE.U32 UR18, UR6, UR12, URZ ;  /* 0x0000000c061272a5 */ /* 0x004fc4000f8e00ff */
[----:B----4-:R-:W-:Y:S02]  /*1310*/  UISETP.NE.AND UP1, UPT, UR28, 0x1, UPT ;  /* 0x000000011c00788c */ /* 0x010fe4000bf25270 */
[----:B------:R-:W-:Y:S01]  /*1320*/  UISETP.NE.AND UP2, UPT, UR21, 0x1, UPT ;  /* 0x000000011500788c */ /* 0x000fe2000bf45270 */
[----:B------:R-:W-:Y:S02]  /*1330*/  UMOV UR10, UR11 ;  /* 0x0000000b000a7c82 */ /* 0x000fe40008000000 */
[----:B------:R-:W-:Y:S01]  /*1340*/  UMOV UR18, UR19 ;  /* 0x0000001300127c82 */ /* 0x000fe20008000000 */
[----:B------:R-:W-:Y:S02]  /*1350*/  @UP0 USHF.R.U32.HI UR5, URZ, UR4, UR10 ;  /* 0x00000004ff050299 */ /* 0x000fe4000801160a */
[----:B------:R-:W-:Y:S02]  /*1360*/  UIMAD.WIDE.U32 UR22, UR24, UR15, URZ ;  /* 0x0000000f181672a5 */ /* 0x000fe4000f8e00ff */
[----:B------:R-:W-:-:S02]  /*1370*/  UIMAD.WIDE.U32 UR10, UR5, UR8, URZ ;  /* 0x00000008050a72a5 */ /* 0x000fc4000f8e00ff */
[----:B------:R-:W-:Y:S02]  /*1380*/  @UP1 USHF.R.U32.HI UR6, URZ, UR13, UR18 ;  /* 0x0000000dff061299 */ /* 0x000fe40008011612 */
[----:B------:R-:W-:Y:S02]  /*1390*/  UIMAD.WIDE.U32 UR16, UR20, UR12, URZ ;  /* 0x0000000c141072a5 */ /* 0x000fe4000f8e00ff */
[----:B------:R-:W-:Y:S01]  /*13a0*/  UIMAD.WIDE.U32 UR18, UR6, UR8, URZ ;  /* 0x00000008061272a5 */ /* 0x000fe2000f8e00ff */
[----:B------:R-:W-:Y:S01]  /*13b0*/  UMOV UR22, UR23 ;  /* 0x0000001700167c82 */ /* 0x000fe20008000000 */
[----:B------:R-:W-:Y:S01]  /*13c0*/  UMOV UR10, UR11 ;  /* 0x0000000b000a7c82 */ /* 0x000fe20008000000 */
[----:B------:R-:W-:Y:S02]  /*13d0*/  USHF.R.U32.HI UR22, URZ, UR4, UR22 ;  /* 0x00000004ff167299 */ /* 0x000fe40008011616 */
[----:B------:R-:W-:Y:S02]  /*13e0*/  @UP2 USHF.R.U32.HI UR5, URZ, UR9, UR10 ;  /* 0x00000009ff052299 */ /* 0x000fe4000801160a */
[----:B------:R-:W-:Y:S01]  /*13f0*/  UMOV UR7, UR19 ;  /* 0x0000001300077c82 */ /* 0x000fe20008000000 */
[----:B------:R-:W-:Y:S01]  /*1400*/  UMOV UR16, UR17 ;  /* 0x0000001100107c82 */ /* 0x000fe20008000000 */
[----:B------:R-:W-:-:S02]  /*1410*/  @UP2 USHF.R.U32.HI UR6, URZ, UR9, UR7 ;  /* 0x00000009ff062299 */ /* 0x000fc40008011607 */
[----:B------:R-:W-:Y:S02]  /*1420*/  USHF.R.U32.HI UR13, URZ, UR13, UR16 ;  /* 0x0000000dff0d7299 */ /* 0x000fe40008011610 */
[----:B------:R-:W-:Y:S02]  /*1430*/  USEL UR4, UR24, UR22, !UP0 ;  /* 0x0000001618047287 */ /* 0x000fe4000c000000 */
[----:B------:R-:W-:Y:S02]  /*1440*/  UIMAD UR7, UR5, UR21, URZ ;  /* 0x00000015050772a4 */ /* 0x000fe4000f8e02ff */
[----:B------:R-:W-:Y:S02]  /*1450*/  USEL UR5, UR20, UR13, !UP1 ;  /* 0x0000000d14057287 */ /* 0x000fe4000c800000 */
[----:B------:R-:W-:Y:S02]  /*1460*/  UIMAD UR12, UR6, UR21, URZ ;  /* 0x00000015060c72a4 */ /* 0x000fe4000f8e02ff */
[----:B------:R-:W-:-:S02]  /*1470*/  UISETP.GE.AND UP0, UPT, UR4, UR7, UPT ;  /* 0x000000070400728c */ /* 0x000fc4000bf06270 */
[----:B------:R-:W-:Y:S02]  /*1480*/  UIMAD.WIDE.U32 UR10, UR4, UR8, URZ ;  /* 0x00000008040a72a5 */ /* 0x000fe4000f8e00ff */
[----:B------:R-:W-:Y:S02]  /*1490*/  UISETP.GE.OR UP0, UPT, UR5, UR12, UP0 ;  /* 0x0000000c0500728c */ /* 0x000fe40008706670 */
[----:B------:R-:W-:Y:S02]  /*14a0*/  UIMAD.WIDE.U32 UR12, UR5, UR8, URZ ;  /* 0x00000008050c72a5 */ /* 0x000fe4000f8e00ff */
[----:B------:R-:W-:Y:S01]  /*14b0*/  UIADD3 UR10, UPT, UPT, -UR4, URZ, URZ ;  /* 0x000000ff040a7290 */ /* 0x000fe2000fffe1ff */
[----:B------:R-:W-:Y:S01]  /*14c0*/  UMOV UR8, UR11 ;  /* 0x0000000b00087c82 */ /* 0x000fe20008000000 */
[----:B------:R-:W-:Y:S02]  /*14d0*/  UIADD3 UR11, UPT, UPT, -UR5, URZ, URZ ;  /* 0x000000ff050b7290 */ /* 0x000fe4000fffe1ff */
[----:B------:R-:W-:-:S03]  /*14e0*/  USHF.R.U32.HI UR8, URZ, UR9, UR8 ;  /* 0x00000009ff087299 */ /* 0x000fc60008011608 */
[----:B------:R-:W-:Y:S01]  /*14f0*/  @!UP0 UMOV UR7, UR13 ;  /* 0x0000000d00078c82 */ /* 0x000fe20008000000 */
[----:B------:R-:W-:Y:S02]  /*1500*/  UIMAD UR24, UR14, UR10, UR24 ;  /* 0x0000000a0e1872a4 */ /* 0x000fe4000f8e0218 */
[----:B------:R-:W-:Y:S02]  /*1510*/  USEL UR8, UR4, UR8, !UP2 ;  /* 0x0000000804087287 */ /* 0x000fe4000d000000 */
[----:B------:R-:W-:Y:S02]  /*1520*/  @!UP0 USHF.R.U32.HI UR7, URZ, UR9, UR7 ;  /* 0x00000009ff078299 */ /* 0x000fe40008011607 */
[----:B------:R-:W-:Y:S02]  /*1530*/  UIADD3 UR9, UPT, UPT, -UR8, URZ, URZ ;  /* 0x000000ff08097290 */ /* 0x000fe4000fffe1ff */
[----:B------:R-:W-:Y:S02]  /*1540*/  @!UP0 USEL UR7, UR5, UR7, !UP2 ;  /* 0x0000000705078287 */ /* 0x000fe4000d000000 */
[----:B------:R-:W-:-:S02]  /*1550*/  UIMAD UR9, UR21, UR9, UR4 ;  /* 0x00000009150972a4 */ /* 0x000fc4000f8e0204 */
[----:B------:R-:W-:Y:S02]  /*1560*/  @!UP0 UIADD3 UR8, UPT, UPT, UR8, -UR7, URZ ;  /* 0x8000000708088290 */ /* 0x000fe4000fffe0ff */
[----:B------:R-:W-:Y:S02]  /*1570*/  @!UP0 UIMAD UR6, UR9, UR6, UR7 ;  /* 0x00000006090682a4 */ /* 0x000fe4000f8e0207 */
[----:B------:R-:W-:Y:S02]  /*1580*/  @!UP0 UIMAD UR4, UR8, UR21, UR5 ;  /* 0x00000015080482a4 */ /* 0x000fe4000f8e0205 */
[----:B------:R-:W-:Y:S02]  /*1590*/  UIMAD UR20, UR28, UR11, UR20 ;  /* 0x0000000b1c1472a4 */ /* 0x000fe4000f8e0214 */
[----:B------:R-:W-:Y:S01]  /*15a0*/  UIMAD UR24, UR4, UR14, UR24 ;  /* 0x0000000e041872a4 */ /* 0x000fe2000f8e0218 */
[----:B------:R-:W-:Y:S02]  /*15b0*/  @!UP0 UMOV UR5, UR6 ;  /* 0x0000000600058c82 */ /* 0x000fe40008000000 */
[----:B------:R-:W-:-:S12]  /*15c0*/  UIMAD UR20, UR5, UR28, UR20 ;  /* 0x0000001c051472a4 */ /* 0x000fd8000f8e0214 */
.L_x_18:
[----:B------:R-:W-:Y:S02]  /*15d0*/  UISETP.NE.AND UP1, UPT, UR29, 0x1, UPT ;  /* 0x000000011d00788c */ /* 0x000fe4000bf25270 */
[----:B------:R-:W-:Y:S02]  /*15e0*/  ULOP3.LUT UR21, UR26, 0xffff, URZ, 0xc0, !UPT ;  /* 0x0000ffff1a157892 */ /* 0x000fe4000f8ec0ff */
[----:B------:R-:W-:Y:S02]  /*15f0*/  UISETP.NE.AND UP0, UPT, UR25, 0x2, UPT ;  /* 0x000000021900788c */ /* 0x000fe4000bf05270 */
[----:B------:R-:W-:Y:S02]  /*1600*/  ULOP3.LUT UR22, UR27, 0x800, URZ, 0xc0, !UPT ;  /* 0x000008001b167892 */ /* 0x000fe4000f8ec0ff */
[----:B------:R-:W-:Y:S02]  /*1610*/  ULOP3.LUT UR44, UR44, 0x40, URZ, 0xc0, !UPT ;  /* 0x000000402c2c7892 */ /* 0x000fe4000f8ec0ff */
[----:B------:R-:W-:Y:S01]  /*1620*/  USHF.L.U32 UR21, UR30, UR21, URZ ;  /* 0x000000151e157299 */ /* 0x000fe200080006ff */
[----:B------:R-:W-:Y:S11]  /*1630*/  BRA.U UP1, `(.L_x_19) ;  /* 0x0000000101447547 */ /* 0x000ff6000b800000 */
[----:B------:R-:W1:Y:S01]  /*1640*/  LDCU.128 UR8, c[0x0][0xb10] ;  /* 0x00016200ff0877ac */ /* 0x000e620008000c00 */
[----:B------:R-:W2:Y:S01]  /*1650*/  LDCU UR12, c[0x0][0xb0c] ;  /* 0x00016180ff0c77ac */ /* 0x000ea20008000800 */
[----:B------:R-:W3:Y:S01]  /*1660*/  LDCU UR13, c[0x0][0xb20] ;  /* 0x00016400ff0d77ac */ /* 0x000ee20008000800 */
[----:B-1----:R-:W-:Y:S02]  /*1670*/  UIMAD.WIDE.U32 UR6, UR20, UR8, URZ ;  /* 0x00000008140672a5 */ /* 0x002fe4000f8e00ff */
[----:B------:R-:W-:Y:S02]  /*1680*/  UIMAD.WIDE.U32 UR4, UR24, UR11, URZ ;  /* 0x0000000b180472a5 */ /* 0x000fe4000f8e00ff */
[----:B--2---:R-:W-:Y:S02]  /*1690*/  UISETP.NE.AND UP2, UPT, UR12, 0x1, UPT ;  /* 0x000000010c00788c */ /* 0x004fe4000bf45270 */
[----:B------:R-:W-:Y:S01]  /*16a0*/  UISETP.NE.AND UP1, UPT, UR10, 0x1, UPT ;  /* 0x000000010a00788c */ /* 0x000fe2000bf25270 */
[----:B------:R-:W-:-:S02]  /*16b0*/  UMOV UR6, UR7 ;  /* 0x0000000700067c82 */ /* 0x000fc40008000000 */
[----:B------:R-:W-:Y:S01]  /*16c0*/  UMOV UR4, UR5 ;  /* 0x0000000500047c82 */ /* 0x000fe20008000000 */
[----:B------:R-:W-:Y:S02]  /*16d0*/  USHF.R.U32.HI UR6, URZ, UR9, UR6 ;  /* 0x00000009ff067299 */ /* 0x000fe40008011606 */
[----:B---3--:R-:W-:Y:S02]  /*16e0*/  USHF.R.U32.HI UR4, URZ, UR13, UR4 ;  /* 0x0000000dff047299 */ /* 0x008fe40008011604 */
[----:B------:R-:W-:Y:S02]  /*16f0*/  USEL UR5, UR20, UR6, !UP2 ;  /* 0x0000000614057287 */ /* 0x000fe4000d000000 */
[----:B------:R-:W-:-:S04]  /*1700*/  USEL UR4, UR24, UR4, !UP1 ;  /* 0x0000000418047287 */ /* 0x000fc8000c800000 */
[----:B------:R-:W-:Y:S02]  /*1710*/  UIADD3 UR6, UPT, UPT, UR5, -UR4, URZ ;  /* 0x8000000405067290 */ /* 0x000fe4000fffe0ff */
[----:B------:R-:W-:Y:S02]  /*1720*/  UIADD3 UR4, UPT, UPT, -UR5, UR4, URZ ;  /* 0x0000000405047290 */ /* 0x000fe4000fffe1ff */
[----:B------:R-:W-:Y:S02]  /*1730*/  UIMAD UR24, UR6, UR10, UR24 ;  /* 0x0000000a061872a4 */ /* 0x000fe4000f8e0218 */
[----:B------:R-:W-:-:S12]  /*1740*/  UIMAD UR20, UR4, UR12, UR20 ;  /* 0x0000000c041472a4 */ /* 0x000fd8000f8e0214 */
.L_x_19:
[----:B------:R-:W-:Y:S05]  /*1750*/  BRA.U !UP5, `(.L_x_20) ;  /* 0x000000010d0c7547 */ /* 0x000fea000b800000 */
[----:B------:R-:W-:Y:S01]  /*1760*/  UCGABAR_WAIT ;  /* 0x0000000000007dc7 */ /* 0x000fe20008000000 */
[----:B------:R-:W-:Y:S01]  /*1770*/  CCTL.IVALL ;  /* 0x00000000ff00798f */ /* 0x000fe20002000000 */
[----:B------:R-:W-:Y:S05]  /*1780*/  BRA `(.L_x_21) ;  /* 0x0000000000047947 */ /* 0x000fea0003800000 */
.L_x_20:
[----:B------:R-:W-:Y:S06]  /*1790*/  BAR.SYNC.DEFER_BLOCKING 0x0 ;  /* 0x0000000000007b1d */ /* 0x000fec0000010000 */
.L_x_21:
[----:B------:R-:W-:Y:S05]  /*17a0*/  BRA.U UP0, `(.L_x_22) ;  /* 0x0000001100dc7547 */ /* 0x000fea000b800000 */
[----:B------:R-:W1:Y:S01]  /*17b0*/  LDCU UR6, c[0x0][0x38c] ;  /* 0x00007180ff0677ac */ /* 0x000e620008000800 */
[----:B------:R-:W-:Y:S01]  /*17c0*/  PLOP3.LUT P1, PT, PT, PT, UP3, 0x80, 0x8 ;  /* 0x000000000008781c */ /* 0x000fe20003f2f038 */
[----:B------:R-:W-:Y:S01]  /*17d0*/  IMAD.MOV.U32 R12, RZ, RZ, 0x1 ;  /* 0x00000001ff0c7424 */ /* 0x000fe200078e00ff */
[----:B------:R-:W-:Y:S02]  /*17e0*/  ISETP.NE.AND P2, PT, R0, RZ, P3 ;  /* 0x000000ff0000720c */ /* 0x000fe40001f45270 */
[----:B------:R-:W-:Y:S02]  /*17f0*/  CS2R R10, SRZ ;  /* 0x00000000000a7805 */ /* 0x000fe4000001ff00 */
[----:B------:R-:W-:Y:S01]  /*1800*/  PLOP3.LUT P1, PT, P1, PT, PT, 0x8, 0x80 ;  /* 0x000000000080781c */ /* 0x000fe20000f2e170 */
[----:B------:R-:W-:Y:S01]  /*1810*/  IMAD.MOV.U32 R9, RZ, RZ, RZ ;  /* 0x000000ffff097224 */ /* 0x000fe200078e00ff */
[----:B------:R-:W2:Y:S01]  /*1820*/  LDCU UR38, c[0x0][0x370] ;  /* 0x00006e00ff2677ac */ /* 0x000ea20008000800 */
[----:B------:R-:W-:Y:S01]  /*1830*/  IMAD.MOV.U32 R8, RZ, RZ, 0x1 ;  /* 0x00000001ff087424 */ /* 0x000fe200078e00ff */
[----:B------:R-:W3:Y:S01]  /*1840*/  LDCU.64 UR26, c[0x0][0x348] ;  /* 0x00006900ff1a77ac */ /* 0x000ee20008000a00 */
[----:B------:R-:W-:Y:S01]  /*1850*/  ULEA.HI UR42, UR22, UR44, URZ, 0x1a ;  /* 0x0000002c162a7291 */ /* 0x000fe2000f8fd0ff */
[----:B------:R-:W4:Y:S01]  /*1860*/  LDCU UR37, c[0x0][0x374] ;  /* 0x00006e80ff2577ac */ /* 0x000f220008000800 */
[----:B-1----:R-:W-:-:S02]  /*1870*/  UIADD3 UR5, UPT, UPT, UR6, 0x3f, URZ ;  /* 0x0000003f06057890 */ /* 0x002fc4000fffe0ff */
[----:B------:R-:W-:Y:S02]  /*1880*/  UIADD3 UR48, UPT, UPT, UR6, 0x7e, URZ ;  /* 0x0000007e06307890 */ /* 0x000fe4000fffe0ff */
[----:B------:R-:W-:Y:S01]  /*1890*/  USHF.R.S32.HI UR4, URZ, 0x1f, UR5 ;  /* 0x0000001fff047899 */ /* 0x000fe20008011405 */
[----:B------:R-:W-:-:S03]  /*18a0*/  UMOV UR7, URZ ;  /* 0x000000ff00077c82 */ /* 0x000fc60008000000 */
[----:B------:R-:W-:Y:S02]  /*18b0*/  ULEA.HI UR4, UR4, UR5, URZ, 0x6 ;  /* 0x0000000504047291 */ /* 0x000fe4000f8f30ff */
[----:B------:R-:W-:Y:S02]  /*18c0*/  UIADD3 UR5, UPT, UPT, UR6, -0x1, URZ ;  /* 0xffffffff06057890 */ /* 0x000fe4000fffe0ff */
[----:B------:R-:W-:Y:S02]  /*18d0*/  USHF.R.S32.HI UR40, URZ, 0x6, UR4 ;  /* 0x00000006ff287899 */ /* 0x000fe40008011404 */
[----:B------:R-:W-:Y:S02]  /*18e0*/  UISETP.GE.U32.AND UP1, UPT, UR5, -0x7f, UPT ;  /* 0xffffff810500788c */ /* 0x000fe4000bf26070 */
[----:B------:R-:W-:-:S04]  /*18f0*/  UISETP.LT.U32.AND UP0, UPT, UR40, 0x4, UPT ;  /* 0x000000042800788c */ /* 0x000fc8000bf01070 */
[----:B------:R-:W-:Y:S02]  /*1900*/  USEL UR39, UR40, 0x4, UP0 ;  /* 0x0000000428277887 */ /* 0x000fe40008000000 */
[----:B------:R-:W-:Y:S02]  /*1910*/  UISETP.NE.AND UP0, UPT, UR25, URZ, UPT ;  /* 0x000000ff1900728c */ /* 0x000fe4000bf05270 */
[----:B------:R-:W-:Y:S02]  /*1920*/  UIADD3 UR4, UPT, UPT, UR39, -0x1, URZ ;  /* 0xffffffff27047890 */ /* 0x000fe4000fffe0ff */
[----:B------:R-:W-:Y:S02]  /*1930*/  @UP1 UIADD3 UR4, UPT, UPT, UR39, URZ, URZ ;  /* 0x000000ff27041290 */ /* 0x000fe4000fffe0ff */
[----:B------:R-:W-:Y:S02]  /*1940*/  USEL UR23, UR46, 0x2, UP0 ;  /* 0x000000022e177887 */ /* 0x000fe40008000000 */
[----:B------:R-:W-:-:S02]  /*1950*/  UIADD3 UR43, UPT, UPT, UR40, -UR39, URZ ;  /* 0x80000027282b7290 */ /* 0x000fc4000fffe0ff */
[----:B------:R-:W-:Y:S02]  /*1960*/  UIADD3 UR25, UPT, UPT, UR4, 0x1, URZ ;  /* 0x0000000104197890 */ /* 0x000fe4000fffe0ff */
[----:B--234-:R-:W-:-:S12]  /*1970*/  UIADD3 UR41, UPT, UPT, -UR4, URZ, URZ ;  /* 0x000000ff04297290 */ /* 0x01cfd8000fffe1ff */
.L_x_42:
[----:B------:R-:W-:Y:S01]  /*1980*/  UISETP.NE.AND UP0, UPT, UR47, URZ, UPT ;  /* 0x000000ff2f00728c */ /* 0x000fe2000bf05270 */
[----:B------:R-:W1:Y:S08]  /*1990*/  S2UR UR47, SR_CgaCtaId ;  /* 0x00000000002f79c3 */ /* 0x000e700000008800 */
[----:B------:R-:W-:Y:S05]  /*19a0*/  BRA.U UP0, `(.L_x_23) ;  /* 0x0000000100347547 */ /* 0x000fea000b800000 */
[----:B------:R-:W2:Y:S01]  /*19b0*/  S2R R0, SR_CgaCtaId ;  /* 0x0000000000007919 */ /* 0x000ea20000008800 */
[----:B------:R-:W-:-:S04]  /*19c0*/  MOV R2, 0x400 ;  /* 0x0000040000027802 */ /* 0x000fc80000000f00 */
[----:B--2---:R-:W-:Y:S02]  /*19d0*/  LEA R0, R0, R2, 0x18 ;  /* 0x0000000200007211 */ /* 0x004fe400078ec0ff */
[----:B------:R-:W-:-:S03]  /*19e0*/  SHF.L.U32 R2, R8, 0x1f, RZ ;  /* 0x0000001f08027819 */ /* 0x000fc600000006ff */
[----:B------:R-:W-:-:S04]  /*19f0*/  IMAD R0, R9, 0x8, R0 ;  /* 0x0000000809007824 */ /* 0x000fc800078e0200 */
[----:B------:R-:W2:Y:S02]  /*1a00*/  SYNCS.PHASECHK.TRANS64.TRYWAIT P0, [R0+URZ+0x100], R2 ;  /* 0x00010002000075a7 */ /* 0x000ea400080011ff */
[----:B--2---:R-:W-:Y:S05]  /*1a10*/  @!P0 BRA `(.L_x_24) ;  /* 0x0000007000f08947 */ /* 0x004fea0003800000 */
.L_x_149:
[----:B------:R-:W-:Y:S01]  /*1a20*/  VIADD R9, R9, 0x1 ;  /* 0x0000000109097836 */ /* 0x000fe20000000000 */
[----:B------:R2:W-:Y:S04]  /*1a30*/  SYNCS.ARRIVE.TRANS64.A1T0 RZ, [R0+URZ+0xf0], RZ ;  /* 0x0000f0ff00ff79a7 */ /* 0x0005e800081000ff */
[----:B------:R-:W-:-:S04]  /*1a40*/  ISETP.NE.AND P0, PT, R9, 0x2, PT ;  /* 0x000000020900780c */ /* 0x000fc80003f05270 */
[----:B------:R-:W-:Y:S02]  /*1a50*/  SEL R9, R9, RZ, P0 ;  /* 0x000000ff09097207 */ /* 0x000fe40000000000 */
[----:B--2---:R-:W-:-:S04]  /*1a60*/  SEL R0, RZ, 0x1, P0 ;  /* 0x00000001ff007807 */ /* 0x004fc80000000000 */
[----:B------:R-:W-:-:S07]  /*1a70*/  LOP3.LUT R8, R8, R0, RZ, 0x3c, !PT ;  /* 0x0000000008087212 */ /* 0x000fce00078e3cff */
.L_x_23:
[----:B------:R-:W-:Y:S01]  /*1a80*/  UMOV UR6, 0x400 ;  /* 0x0000040000067882 */ /* 0x000fe20000000000 */
[----:B------:R-:W-:Y:S01]  /*1a90*/  SHF.L.U32 R0, R12, 0x1f, RZ ;  /* 0x0000001f0c007819 */ /* 0x000fe200000006ff */
[----:B-1----:R-:W-:Y:S02]  /*1aa0*/  ULEA UR6, UR47, UR6, 0x18 ;  /* 0x000000062f067291 */ /* 0x002fe4000f8ec0ff */
[----:B------:R-:W-:Y:S02]  /*1ab0*/  UISETP.GE.U32.AND UP0, UPT, UR48, 0x7f, UPT ;  /* 0x0000007f3000788c */ /* 0x000fe4000bf06070 */
[----:B------:R-:W-:Y:S02]  /*1ac0*/  ULEA UR4, UR7, UR6, 0x3 ;  /* 0x0000000607047291 */ /* 0x000fe4000f8e18ff */
[----:B------:R-:W-:Y:S01]  /*1ad0*/  ULEA UR11, UR24, UR44, 0x7 ;  /* 0x0000002c180b7291 */ /* 0x000fe2000f8e38ff */
[----:B------:R-:W-:-:S06]  /*1ae0*/  UMOV UR13, URZ ;  /* 0x000000ff000d7c82 */ /* 0x000fcc0008000000 */
[----:B------:R1:W2:Y:S01]  /*1af0*/  SYNCS.PHASECHK.TRANS64.TRYWAIT P0, [UR4+0x20], R0 ;  /* 0x00002000ff0075a7 */ /* 0x0002a20008001104 */
[----:B------:R-:W-:-:S04]  /*1b00*/  ULEA.HI UR4, UR20, UR20, URZ, 0x1 ;  /* 0x0000001414047291 */ /* 0x000fc8000f8f08ff */
[----:B------:R-:W-:-:S04]  /*1b10*/  USHF.L.U32 UR4, UR4, 0x6, URZ ;  /* 0x0000000604047899 */ /* 0x000fc800080006ff */
[----:B------:R-:W-:-:S04]  /*1b20*/  ULOP3.LUT UR35, UR4, 0xffffff80, URZ, 0xc0, !UPT ;  /* 0xffffff8004237892 */ /* 0x000fc8000f8ec0ff */
[----:B------:R-:W-:Y:S01]  /*1b30*/  UIADD3 UR35, UPT, UPT, UR42, UR35, URZ ;  /* 0x000000232a237290 */ /* 0x000fe2000fffe0ff */
[----:B------:R-:W-:Y:S11]  /*1b40*/  BRA.U !UP0, `(.L_x_25) ;  /* 0x0000000108c47547 */ /* 0x000ff6000b800000 */
[----:B------:R-:W-:Y:S01]  /*1b50*/  UMOV UR16, UR41 ;  /* 0x0000002900107c82 */ /* 0x000fe20008000000 */
[----:B------:R-:W-:Y:S01]  /*1b60*/  UMOV UR4, UR7 ;  /* 0x0000000700047c82 */ /* 0x000fe20008000000 */
[----:B------:R-:W-:-:S05]  /*1b70*/  UMOV UR34, URZ ;  /* 0x000000ff00227c82 */ /* 0x000fca0008000000 */
.L_x_31:
[----:B------:R-:W-:Y:S01]  /*1b80*/  ULEA UR33, UR4, UR6, 0x3 ;  /* 0x0000000604217291 */ /* 0x000fe2000f8e18ff */
[----:B------:R-:W-:Y:S01]  /*1b90*/  @P3 MOV R2, 0x8000 ;  /* 0x0000800000023802 */ /* 0x000fe20000000f00 */
[----:B--234-:R-:W-:Y:S10]  /*1ba0*/  @P0 BRA `(.L_x_26) ;  /* 0x00000000000c0947 */ /* 0x01cff40003800000 */
[----:B------:R-:W-:-:S04]  /*1bb0*/  SHF.L.U32 R3, R12, 0x1f, RZ ;  /* 0x0000001f0c037819 */ /* 0x000fc800000006ff */
[----:B------:R-:W2:Y:S02]  /*1bc0*/  SYNCS.PHASECHK.TRANS64.TRYWAIT P0, [UR33+0x20], R3 ;  /* 0x00002003ff0075a7 */ /* 0x000ea40008001121 */
[----:B--2---:R-:W-:Y:S05]  /*1bd0*/  @!P0 BRA `(.L_x_27) ;  /* 0x0000007000948947 */ /* 0x004fea0003800000 */
.L_x_26:
[----:B------:R2:W-:Y:S01]  /*1be0*/  @P3 SYNCS.ARRIVE.TRANS64 RZ, [UR33], R2 ;  /* 0x00000002ffff39a7 */ /* 0x0005e20008000021 */
[----:B------:R-:W-:Y:S02]  /*1bf0*/  ULOP3.LUT UR5, UR23, 0x2, URZ, 0xfc, !UPT ;  /* 0x0000000217057892 */ /* 0x000fe4000f8efcff */
[----:B------:R-:W-:Y:S02]  /*1c00*/  UIADD3 UR16, UPT, UPT, UR16, 0x1, URZ ;  /* 0x0000000110107890 */ /* 0x000fe4000fffe0ff */
[----:B------:R-:W-:Y:S02]  /*1c10*/  UISETP.NE.AND UP0, UPT, UR5, 0x2, UPT ;  /* 0x000000020500788c */ /* 0x000fe4000bf05270 */
[----:B------:R-:W-:-:S07]  /*1c20*/  UISETP.NE.AND UP2, UPT, UR16, 0x1, UPT ;  /* 0x000000011000788c */ /* 0x000fce000bf45270 */
[----:B------:R-:W-:Y:S05]  /*1c30*/  BRA.U UP0, `(.L_x_28) ;  /* 0x0000000100047547 */ /* 0x000fea000b800000 */
[----:B------:R-:W-:Y:S05]  /*1c40*/  BPT.TRAP 0x1 ;  /* 0x000000040000795c */ /* 0x000fea0000300000 */
.L_x_28:
[----:B------:R-:W-:Y:S04]  /*1c50*/  BSSY.RECONVERGENT B0, `(.L_x_29) ;  /* 0x0000003000007945 */ /* 0x000fe80003800200 */
[----:B------:R-:W-:Y:S05]  /*1c60*/  @!P2 BRA `(.L_x_30) ;  /* 0x000000000004a947 */ /* 0x000fea0003800000 */
[----:B------:R-:W-:Y:S05]  /*1c70*/  BPT.TRAP 0x1 ;  /* 0x000000040000795c */ /* 0x000fea0000300000 */
.L_x_30:
[----:B------:R-:W-:Y:S05]  /*1c80*/  BSYNC.RECONVERGENT B0 ;  /* 0x0000000000007941 */ /* 0x000fea0003800200 */
.L_x_29:
[----:B------:R-:W-:Y:S02]  /*1c90*/  UIADD3 UR5, UPT, UPT, UR4, 0x1, URZ ;  /* 0x0000000104057890 */ /* 0x000fe4000fffe0ff */
[----:B------:R-:W-:Y:S02]  /*1ca0*/  UIADD3 UR14, UP1, UPT, UR26, 0x80, URZ ;  /* 0x000000801a0e7890 */ /* 0x000fe4000ff3e0ff */
[----:B------:R-:W-:Y:S02]  /*1cb0*/  UISETP.NE.AND UP0, UPT, UR5, 0x4, UPT ;  /* 0x000000040500788c */ /* 0x000fe4000bf05270 */
[----:B------:R-:W-:Y:S02]  /*1cc0*/  ULOP3.LUT UR33, UR33, 0xfefffff8, URZ, 0xc0, !UPT ;  /* 0xfefffff821217892 */ /* 0x000fe4000f8ec0ff */
[----:B------:R-:W-:Y:S02]  /*1cd0*/  USEL UR8, URZ, 0x1, UP0 ;  /* 0x00000001ff087887 */ /* 0x000fe40008000000 */
[----:B------:R-:W-:-:S02]  /*1ce0*/  USEL UR7, UR5, URZ, UP0 ;  /* 0x000000ff05077287 */ /* 0x000fc40008000000 */
[----:B------:R-:W-:Y:S02]  /*1cf0*/  UIADD3.X UR15, UPT, UPT, URZ, UR27, URZ, UP1, !UPT ;  /* 0x0000001bff0f7290 */ /* 0x000fe40008ffe4ff */
[----:B------:R-:W-:Y:S01]  /*1d00*/  ULEA UR5, UR7, UR6, 0x3 ;  /* 0x0000000607057291 */ /* 0x000fe2000f8e18ff */
[----:B------:R-:W-:Y:S01]  /*1d10*/  LOP3.LUT R12, R12, UR8, RZ, 0x3c, !PT ;  /* 0x000000080c0c7c12 */ /* 0x000fe2000f8e3cff */
[----:B------:R-:W-:Y:S02]  /*1d20*/  USHF.L.U32 UR8, UR4, 0xd, URZ ;  /* 0x0000000d04087899 */ /* 0x000fe400080006ff */
[----:B------:R-:W-:Y:S01]  /*1d30*/  UIADD3 UR4, UP0, UPT, UR26, 0x180, URZ ;  /* 0x000001801a047890 */ /* 0x000fe2000ff1e0ff */
[----:B-1----:R-:W-:Y:S01]  /*1d40*/  SHF.L.U32 R0, R12, 0x1f, RZ ;  /* 0x0000001f0c007819 */ /* 0x002fe200000006ff */
[----:B------:R-:W-:Y:S02]  /*1d50*/  ULEA UR32, UR22, UR8, 0x1 ;  /* 0x0000000816207291 */ /* 0x000fe4000f8e08ff */
[----:B------:R-:W-:Y:S01]  /*1d60*/  UPRMT UR13, URZ, 0x5410, UR21 ;  /* 0x00005410ff0d7896 */ /* 0x000fe20008000015 */
[----:B------:R3:W4:Y:S01]  /*1d70*/  SYNCS.PHASECHK.TRANS64.TRYWAIT P0, [UR5+0x20], R0 ;  /* 0x00002000ff0075a7 */ /* 0x0007220008001105 */
[----:B------:R-:W-:-:S02]  /*1d80*/  UIADD3 UR32, UPT, UPT, UR6, 0x4300, UR32 ;  /* 0x0000430006207890 */ /* 0x000fc4000fffe020 */
[----:B------:R-:W-:Y:S02]  /*1d90*/  UIADD3 UR8, UPT, UPT, UR6, 0xc300, UR8 ;  /* 0x0000c30006087890 */ /* 0x000fe4000fffe008 */
[----:B------:R-:W-:Y:S01]  /*1da0*/  UIADD3.X UR5, UPT, UPT, URZ, UR27, URZ, UP0, !UPT ;  /* 0x0000001bff057290 */ /* 0x000fe200087fe4ff */
[----:B------:R-:W-:Y:S01]  /*1db0*/  UMOV UR18, 0x0 ;  /* 0x0000000000127882 */ /* 0x000fe20000000000 */
[----:B------:R-:W-:Y:S01]  /*1dc0*/  UMOV UR19, 0x10000000 ;  /* 0x1000000000137882 */ /* 0x000fe20000000000 */
[----:B------:R-:W-:Y:S01]  /*1dd0*/  UMOV UR10, UR34 ;  /* 0x00000022000a7c82 */ /* 0x000fe20008000000 */
[----:B------:R-:W-:Y:S01]  /*1de0*/  UMOV UR12, UR36 ;  /* 0x00000024000c7c82 */ /* 0x000fe20008000000 */
[----:B------:R-:W-:Y:S01]  /*1df0*/  UMOV UR9, UR33 ;  /* 0x0000002100097c82 */ /* 0x000fe20008000000 */
[----:B------:R1:W-:Y:S03]  /*1e00*/  UTMALDG.3D.MULTICAST.2CTA [UR32], [UR14], UR13, desc[UR18] ;  /* 0x000012200e0073b4 */ /* 0x0003e6000821180d */
[----:B------:R2:W-:Y:S01]  /*1e10*/  UTMALDG.3D.2CTA [UR8], [UR4], desc[UR18] ;  /* 0x00001208040075b4 */ /* 0x0005e20008211000 */
[----:B-1----:R-:W-:Y:S01]  /*1e20*/  UIADD3 UR34, UPT, UPT, UR34, 0x40, URZ ;  /* 0x0000004022227890 */ /* 0x002fe2000fffe0ff */
[----:B------:R-:W-:Y:S01]  /*1e30*/  UMOV UR13, UR25 ;  /* 0x00000019000d7c82 */ /* 0x000fe20008000000 */
[----:B--2---:R-:W-:Y:S01]  /*1e40*/  UMOV UR4, UR7 ;  /* 0x0000000700047c82 */ /* 0x004fe20008000000 */
[----:B------:R-:W-:Y:S09]  /*1e50*/  BRA.U UP2, `(.L_x_31) ;  /* 0xfffffffd02487547 */ /* 0x000ff2000b83ffff */
.L_x_25:
[----:B------:R-:W-:Y:S01]  /*1e60*/  ULEA UR4, UR7, UR6, 0x3 ;  /* 0x0000000607047291 */ /* 0x000fe2000f8e18ff */
[----:B-1-3--:R-:W-:Y:S01]  /*1e70*/  SHF.L.U32 R0, R12, 0x1f, RZ ;  /* 0x0000001f0c007819 */ /* 0x00afe200000006ff */
[----:B------:R-:W-:Y:S01]  /*1e80*/  @!P1 SYNCS.ARRIVE.TRANS64.A1T0 RZ, [UR6+0x88], RZ ;  /* 0x000088ffffff99a7 */ /* 0x000fe20008100006 */
[----:B------:R-:W-:-:S06]  /*1e90*/  UISETP.GT.AND UP0, UPT, UR40, UR39, UPT ;  /* 0x000000272800728c */ /* 0x000fcc000bf04270 */
[----:B--2-4-:R1:W2:Y:S03]  /*1ea0*/  SYNCS.PHASECHK.TRANS64.TRYWAIT P0, [UR4+0x20], R0 ;  /* 0x00002000ff0075a7 */ /* 0x0142a60008001104 */
[----:B------:R-:W-:Y:S05]  /*1eb0*/  BRA.U !UP0, `(.L_x_32) ;  /* 0x0000000108c47547 */ /* 0x000fea000b800000 */
[----:B------:R-:W-:Y:S01]  /*1ec0*/  UIADD3 UR24, UPT, UPT, UR43, UR13, URZ ;  /* 0x0000000d2b187290 */ /* 0x000fe2000fffe0ff */
[----:B------:R-:W-:-:S11]  /*1ed0*/  UMOV UR4, UR7 ;  /* 0x0000000700047c82 */ /* 0x000fd60008000000 */
.L_x_38:
[----:B------:R-:W-:Y:S01]  /*1ee0*/  ULEA UR17, UR4, UR6, 0x3 ;  /* 0x0000000604117291 */ /* 0x000fe2000f8e18ff */
[----:B--2---:R-:W-:Y:S01]  /*1ef0*/  @P3 MOV R2, 0x8000 ;  /* 0x0000800000023802 */ /* 0x004fe20000000f00 */
[----:B--2-4-:R-:W-:Y:S10]  /*1f00*/  @P0 BRA `(.L_x_33) ;  /* 0x00000000000c0947 */ /* 0x014ff40003800000 */
[----:B------:R-:W-:-:S04]  /*1f10*/  SHF.L.U32 R3, R12, 0x1f, RZ ;  /* 0x0000001f0c037819 */ /* 0x000fc800000006ff */
[----:B------:R-:W2:Y:S02]  /*1f20*/  SYNCS.PHASECHK.TRANS64.TRYWAIT P0, [UR17+0x20], R3 ;  /* 0x00002003ff0075a7 */ /* 0x000ea40008001111 */
[----:B--2---:R-:W-:Y:S05]  /*1f30*/  @!P0 BRA `(.L_x_34) ;  /* 0x0000006c00d48947 */ /* 0x004fea0003800000 */
.L_x_33:
[----:B------:R2:W-:Y:S01]  /*1f40*/  @P3 SYNCS.ARRIVE.TRANS64 RZ, [UR17], R2 ;  /* 0x00000002ffff39a7 */ /* 0x0005e20008000011 */
[----:B------:R-:W-:-:S04]  /*1f50*/  ULOP3.LUT UR5, UR23, 0x2, URZ, 0xfc, !UPT ;  /* 0x0000000217057892 */ /* 0x000fc8000f8efcff */
[----:B------:R-:W-:-:S09]  /*1f60*/  UISETP.NE.AND UP0, UPT, UR5, 0x2, UPT ;  /* 0x000000020500788c */ /* 0x000fd2000bf05270 */
[----:B------:R-:W-:Y:S05]  /*1f70*/  BRA.U UP0, `(.L_x_35) ;  /* 0x0000000100047547 */ /* 0x000fea000b800000 */
[----:B------:R-:W-:Y:S05]  /*1f80*/  BPT.TRAP 0x1 ;  /* 0x000000040000795c */ /* 0x000fea0000300000 */
.L_x_35:
[----:B------:R-:W-:Y:S04]  /*1f90*/  BSSY.RECONVERGENT B0, `(.L_x_36) ;  /* 0x0000003000007945 */ /* 0x000fe80003800200 */
[----:B------:R-:W-:Y:S05]  /*1fa0*/  @!P2 BRA `(.L_x_37) ;  /* 0x000000000004a947 */ /* 0x000fea0003800000 */
[----:B------:R-:W-:Y:S05]  /*1fb0*/  BPT.TRAP 0x1 ;  /* 0x000000040000795c */ /* 0x000fea0000300000 */
.L_x_37:
[----:B------:R-:W-:Y:S05]  /*1fc0*/  BSYNC.RECONVERGENT B0 ;  /* 0x0000000000007941 */ /* 0x000fea0003800200 */
.L_x_36:
[----:B------:R-:W-:Y:S02]  /*1fd0*/  UIADD3 UR5, UPT, UPT, UR4, 0x1, URZ ;  /* 0x0000000104057890 */ /* 0x000fe4000fffe0ff */
[----:B------:R-:W-:Y:S02]  /*1fe0*/  USHF.L.U32 UR18, UR13, 0x6, URZ ;  /* 0x000000060d127899 */ /* 0x000fe400080006ff */
[----:B------:R-:W-:Y:S02]  /*1ff0*/  UISETP.NE.AND UP0, UPT, UR5, 0x4, UPT ;  /* 0x000000040500788c */ /* 0x000fe4000bf05270 */
[----:B------:R-:W-:Y:S02]  /*2000*/  ULOP3.LUT UR17, UR17, 0xfefffff8, URZ, 0xc0, !UPT ;  /* 0xfefffff811117892 */ /* 0x000fe4000f8ec0ff */
[----:B------:R-:W-:Y:S02]  /*2010*/  USEL UR8, URZ, 0x1, UP0 ;  /* 0x00000001ff087887 */ /* 0x000fe40008000000 */
[----:B------:R-:W-:-:S02]  /*2020*/  USEL UR7, UR5, URZ, UP0 ;  /* 0x000000ff05077287 */ /* 0x000fc40008000000 */
[----:B------:R-:W-:Y:S02]  /*2030*/  UIADD3 UR14, UP0, UPT, UR26, 0x180, URZ ;  /* 0x000001801a0e7890 */ /* 0x000fe4000ff1e0ff */
        /* <DEDUP_REMOVED lines=9> */
[----:B------:R-:W-:Y:S02]  /*20d0*/  UIADD3.X UR5, UPT, UPT, URZ, UR27, URZ, UP1, !UPT ;  /* 0x0000001bff057290 */ /* 0x000fe40008ffe4ff */
[----:B------:R-:W-:Y:S02]  /*20e0*/  UIADD3 UR8, UPT, UPT, UR6, 0xc300, UR8 ;  /* 0x0000c30006087890 */ /* 0x000fe4000fffe008 */
[----:B------:R-:W-:Y:S01]  /*20f0*/  UIADD3.X UR15, UPT, UPT, URZ, UR27, URZ, UP0, !UPT ;  /* 0x0000001bff0f7290 */ /* 0x000fe200087fe4ff */
[----:B------:R-:W-:Y:S01]  /*2100*/  UMOV UR28, 0x0 ;  /* 0x00000000001c7882 */ /* 0x000fe20000000000 */
[----:B------:R-:W-:Y:S01]  /*2110*/  UMOV UR29, 0x10000000 ;  /* 0x10000000001d7882 */ /* 0x000fe20000000000 */
[----:B------:R-:W-:Y:S01]  /*2120*/  UMOV UR19, UR35 ;  /* 0x0000002300137c82 */ /* 0x000fe20008000000 */
[----:B------:R-:W-:Y:S01]  /*2130*/  UMOV UR20, UR36 ;  /* 0x0000002400147c82 */ /* 0x000fe20008000000 */
[----:B------:R-:W-:Y:S01]  /*2140*/  UMOV UR12, UR36 ;  /* 0x00000024000c7c82 */ /* 0x000fe20008000000 */
[----:B------:R1:W-:Y:S01]  /*2150*/  UTMALDG.3D.MULTICAST.2CTA [UR16], [UR4], UR10, desc[UR28] ;  /* 0x00001c10040073b4 */ /* 0x0003e2000821180a */
[----:B------:R-:W-:Y:S01]  /*2160*/  UMOV UR9, UR17 ;  /* 0x0000001100097c82 */ /* 0x000fe20008000000 */
[----:B------:R-:W-:-:S04]  /*2170*/  UIADD3 UR13, UPT, UPT, UR13, 0x1, URZ ;  /* 0x000000010d0d7890 */ /* 0x000fc8000fffe0ff */
[----:B------:R-:W-:Y:S01]  /*2180*/  UISETP.NE.AND UP0, UPT, UR13, UR24, UPT ;  /* 0x000000180d00728c */ /* 0x000fe2000bf05270 */
[----:B-1----:R-:W-:Y:S01]  /*2190*/  UMOV UR10, UR18 ;  /* 0x00000012000a7c82 */ /* 0x002fe20008000000 */
[----:B------:R-:W-:Y:S01]  /*21a0*/  UMOV UR4, UR7 ;  /* 0x0000000700047c82 */ /* 0x000fe20008000000 */
[----:B------:R3:W-:Y:S06]  /*21b0*/  UTMALDG.3D.2CTA [UR8], [UR14], desc[UR28] ;  /* 0x00001c080e0075b4 */ /* 0x0007ec0008211000 */
[----:B---3--:R-:W-:Y:S05]  /*21c0*/  BRA.U UP0, `(.L_x_38) ;  /* 0xfffffffd00447547 */ /* 0x008fea000b83ffff */
.L_x_32:
[C---:B------:R-:W-:Y:S01]  /*21d0*/  LEA R3, R11.reuse, UR6, 0x3 ;  /* 0x000000060b037c11 */ /* 0x040fe2000f8e18ff */
[----:B------:R-:W-:Y:S01]  /*21e0*/  NOP ;  /* 0x0000000000007918 */ /* 0x000fe20000000000 */
[----:B-1----:R-:W-:Y:S02]  /*21f0*/  SHF.L.U32 R0, R10, 0x1f, RZ ;  /* 0x0000001f0a007819 */ /* 0x002fe400000006ff */
[----:B------:R-:W-:Y:S02]  /*2200*/  LEA R4, R11, UR6, 0x4 ;  /* 0x000000060b047c11 */ /* 0x000fe4000f8e20ff */
[----:B--2-4-:R-:W1:Y:S02]  /*2210*/  SYNCS.PHASECHK.TRANS64.TRYWAIT P0, [R3+URZ+0x90], R0 ;  /* 0x00009000030075a7 */ /* 0x014e6400080011ff */
[----:B-1----:R-:W-:Y:S05]  /*2220*/  @!P0 BRA `(.L_x_39) ;  /* 0x0000006c00308947 */ /* 0x002fea0003800000 */
.L_x_152:
[----:B------:R-:W2:Y:S01]  /*2230*/  LDS.128 R4, [R4+0x120] ;  /* 0x0001200004047984 */ /* 0x000ea20000000c00 */
[----:B------:R-:W-:Y:S01]  /*2240*/  UISETP.GE.AND UP0, UPT, UR45, 0x1, UPT ;  /* 0x000000012d00788c */ /* 0x000fe2000bf06270 */
[----:B------:R-:W-:Y:S01]  /*2250*/  @!PT LDS RZ, [RZ] ;  /* 0x00000000fffff984 */ /* 0x000fe20000000800 */
[----:B------:R-:W-:Y:S01]  /*2260*/  @!PT LDS RZ, [RZ] ;  /* 0x00000000fffff984 */ /* 0x000fe20000000800 */
[----:B------:R-:W-:Y:S01]  /*2270*/  @!PT LDS RZ, [RZ] ;  /* 0x00000000fffff984 */ /* 0x000fe20000000800 */
[----:B------:R-:W-:Y:S01]  /*2280*/  @!PT LDS RZ, [RZ] ;  /* 0x00000000fffff984 */ /* 0x000fe20000000800 */
[----:B------:R3:W-:Y:S06]  /*2290*/  MEMBAR.ALL.CTA ;  /* 0x0000000000007992 */ /* 0x0007ec0000008000 */
[----:B---3--:R-:W3:Y:S01]  /*22a0*/  FENCE.VIEW.ASYNC.S ;  /* 0x00000000000073c6 */ /* 0x008ee20000000000 */
[----:B--2---:R-:W-:-:S13]  /*22b0*/  LOP3.LUT P0, RZ, R6, 0x1, RZ, 0xc0, !PT ;  /* 0x0000000106ff7812 */ /* 0x004fda000780c0ff */
[----:B---3--:R-:W-:Y:S01]  /*22c0*/  VOTEU.ANY UP1, P0 ;  /* 0x0000000000ff7886 */ /* 0x008fe20000020100 */
[----:B------:R-:W-:-:S13]  /*22d0*/  PLOP3.LUT P0, PT, PT, PT, UP1, 0x80, 0x8 ;  /* 0x000000000008781c */ /* 0x000fda0003f0f018 */
[----:B-1----:R-:W-:Y:S02]  /*22e0*/  @P0 LOP3.LUT R0, R5, 0xffff, RZ, 0xc0, !PT ;  /* 0x0000ffff05000812 */ /* 0x002fe400078ec0ff */
[----:B------:R-:W-:Y:S02]  /*22f0*/  @P0 MOV R2, R4 ;  /* 0x0000000400020202 */ /* 0x000fe40000000f00 */
[----:B------:R-:W-:Y:S01]  /*2300*/  @P0 R2UR UR5, R0 ;  /* 0x00000000000502ca */ /* 0x000fe200000e0000 */
[----:B------:R-:W-:Y:S01]  /*2310*/  VIADD R0, R3, 0xa0 ;  /* 0x000000a003007836 */ /* 0x000fe20000000000 */
[----:B------:R-:W-:Y:S02]  /*2320*/  @P0 SHF.R.U32.HI R4, RZ, 0x10, R5 ;  /* 0x00000010ff040819 */ /* 0x000fe40000011605 */
[----:B------:R-:W-:Y:S02]  /*2330*/  @P0 R2UR UR8, R2 ;  /* 0x00000000020802ca */ /* 0x000fe400000e0000 */
[----:B------:R-:W-:-:S02]  /*2340*/  PRMT R0, RZ, 0x654, R0 ;  /* 0x00000654ff007816 */ /* 0x000fc40000000000 */
[----:B------:R-:W-:Y:S02]  /*2350*/  @P0 R2UR UR4, R4 ;  /* 0x00000000040402ca */ /* 0x000fe400000e0000 */
[----:B------:R1:W-:Y:S03]  /*2360*/  SYNCS.ARRIVE.TRANS64.RED.A1T0 RZ, [R0+URZ], RZ ;  /* 0x000000ff00ff79a7 */ /* 0x0003e600081004ff */
[----:B------:R-:W-:-:S04]  /*2370*/  @UP1 UMOV UR30, UR5 ;  /* 0x00000005001e1c82 */ /* 0x000fc80008000000 */
[----:B------:R-:W-:-:S04]  /*2380*/  @UP1 UMOV UR31, UR8 ;  /* 0x00000008001f1c82 */ /* 0x000fc80008000000 */
[----:B------:R-:W-:Y:S01]  /*2390*/  @UP1 UMOV UR36, UR4 ;  /* 0x0000000400241c82 */ /* 0x000fe20008000000 */
[----:B------:R-:W-:Y:S05]  /*23a0*/  BRA.U !UP0, `(.L_x_40) ;  /* 0x0000000108d47547 */ /* 0x000fea000b800000 */
[----:B------:R-:W2:Y:S01]  /*23b0*/  LDCU.128 UR12, c[0x0][0xb10] ;  /* 0x00016200ff0c77ac */ /* 0x000ea20008000c00 */
[----:B------:R-:W3:Y:S01]  /*23c0*/  LDCU UR24, c[0x0][0xb20] ;  /* 0x00016400ff1877ac */ /* 0x000ee20008000800 */
[----:B------:R-:W4:Y:S01]  /*23d0*/  LDCU UR20, c[0x0][0xb0c] ;  /* 0x00016180ff1477ac */ /* 0x000f220008000800 */
[----:B------:R-:W1:Y:S01]  /*23e0*/  LDCU.64 UR10, c[0x0][0xb28] ;  /* 0x00016500ff0a77ac */ /* 0x000e620008000a00 */
[----:B------:R-:W-:Y:S02]  /*23f0*/  UISETP.NE.AND UP3, UPT, UR45, 0x1, UPT ;  /* 0x000000012d00788c */ /* 0x000fe4000bf65270 */
[----:B--2---:R-:W-:Y:S02]  /*2400*/  UIMAD.WIDE.U32 UR8, UR37, UR15, URZ ;  /* 0x0000000f250872a5 */ /* 0x004fe4000f8e00ff */
[----:B------:R-:W-:Y:S02]  /*2410*/  UIMAD.WIDE.U32 UR4, UR38, UR12, URZ ;  /* 0x0000000c260472a5 */ /* 0x000fe4000f8e00ff */
[----:B------:R-:W-:-:S02]  /*2420*/  UISETP.NE.AND UP0, UPT, UR14, 0x1, UPT ;  /* 0x000000010e00788c */ /* 0x000fc4000bf05270 */
[----:B------:R-:W-:Y:S01]  /*2430*/  UIMAD.WIDE.U32 UR28, UR30, UR15, URZ ;  /* 0x0000000f1e1c72a5 */ /* 0x000fe2000f8e00ff */
[----:B------:R-:W-:Y:S02]  /*2440*/  UMOV UR8, UR9 ;  /* 0x0000000900087c82 */ /* 0x000fe40008000000 */
[----:B------:R-:W-:Y:S01]  /*2450*/  UMOV UR4, UR5 ;  /* 0x0000000500047c82 */ /* 0x000fe20008000000 */
[----:B---3--:R-:W-:Y:S02]  /*2460*/  USHF.R.U32.HI UR8, URZ, UR24, UR8 ;  /* 0x00000018ff087299 */ /* 0x008fe40008011608 */
[----:B----4-:R-:W-:Y:S02]  /*2470*/  UISETP.NE.AND UP2, UPT, UR20, 0x1, UPT ;  /* 0x000000011400788c */ /* 0x010fe4000bf45270 */
[----:B------:R-:W-:Y:S02]  /*2480*/  USHF.R.U32.HI UR4, URZ, UR13, UR4 ;  /* 0x0000000dff047299 */ /* 0x000fe40008011604 */
[----:B------:R-:W-:-:S02]  /*2490*/  USEL UR5, UR37, UR8, !UP0 ;  /* 0x0000000825057287 */ /* 0x000fc4000c000000 */
[----:B------:R-:W-:Y:S02]  /*24a0*/  USEL UR8, UR38, UR4, !UP2 ;  /* 0x0000000426087287 */ /* 0x000fe4000d000000 */
[----:B-1----:R-:W-:Y:S01]  /*24b0*/  UIMAD.WIDE.U32 UR16, UR5, UR10, URZ ;  /* 0x0000000a051072a5 */ /* 0x002fe2000f8e00ff */
[----:B------:R-:W-:Y:S01]  /*24c0*/  UMOV UR4, UR29 ;  /* 0x0000001d00047c82 */ /* 0x000fe20008000000 */
[----:B------:R-:W-:Y:S02]  /*24d0*/  UIMAD.WIDE.U32 UR18, UR31, UR12, URZ ;  /* 0x0000000c1f1272a5 */ /* 0x000fe4000f8e00ff */
[----:B------:R-:W-:-:S03]  /*24e0*/  UIMAD.WIDE.U32 UR28, UR8, UR10, URZ ;  /* 0x0000000a081c72a5 */ /* 0x000fc6000f8e00ff */
[----:B------:R-:W-:Y:S01]  /*24f0*/  UMOV UR16, UR17 ;  /* 0x0000001100107c82 */ /* 0x000fe20008000000 */
[----:B------:R-:W-:Y:S02]  /*2500*/  USHF.R.U32.HI UR4, URZ, UR24, UR4 ;  /* 0x00000018ff047299 */ /* 0x000fe40008011604 */
[----:B------:R-:W-:Y:S01]  /*2510*/  @UP3 USHF.R.U32.HI UR5, URZ, UR11, UR16 ;  /* 0x0000000bff053299 */ /* 0x000fe20008011610 */
[----:B------:R-:W-:Y:S01]  /*2520*/  UMOV UR18, UR19 ;  /* 0x0000001300127c82 */ /* 0x000fe20008000000 */
[----:B------:R-:W-:Y:S01]  /*2530*/  UMOV UR28, UR29 ;  /* 0x0000001d001c7c82 */ /* 0x000fe20008000000 */
[----:B------:R-:W-:Y:S02]  /*2540*/  USHF.R.U32.HI UR13, URZ, UR13, UR18 ;  /* 0x0000000dff0d7299 */ /* 0x000fe40008011612 */
[----:B------:R-:W-:Y:S02]  /*2550*/  USEL UR4, UR30, UR4, !UP0 ;  /* 0x000000041e047287 */ /* 0x000fe4000c000000 */
[----:B------:R-:W-:-:S02]  /*2560*/  @UP3 USHF.R.U32.HI UR8, URZ, UR11, UR28 ;  /* 0x0000000bff083299 */ /* 0x000fc4000801161c */
[----:B------:R-:W-:Y:S02]  /*2570*/  UIMAD UR9, UR45, UR5, URZ ;  /* 0x000000052d0972a4 */ /* 0x000fe4000f8e02ff */
[----:B------:R-:W-:Y:S02]  /*2580*/  USEL UR5, UR31, UR13, !UP2 ;  /* 0x0000000d1f057287 */ /* 0x000fe4000d000000 */
[----:B------:R-:W-:Y:S02]  /*2590*/  UIMAD UR12, UR45, UR8, URZ ;  /* 0x000000082d0c72a4 */ /* 0x000fe4000f8e02ff */
[----:B------:R-:W-:Y:S02]  /*25a0*/  UISETP.GE.AND UP0, UPT, UR4, UR9, UPT ;  /* 0x000000090400728c */ /* 0x000fe4000bf06270 */
[----:B------:R-:W-:Y:S02]  /*25b0*/  UIMAD.WIDE.U32 UR16, UR4, UR10, URZ ;  /* 0x0000000a041072a5 */ /* 0x000fe4000f8e00ff */
[----:B------:R-:W-:-:S02]  /*25c0*/  UISETP.GE.OR UP0, UPT, UR5, UR12, UP0 ;  /* 0x0000000c0500728c */ /* 0x000fc40008706670 */
        /* <DEDUP_REMOVED lines=19> */
.L_x_40:
[----:B------:R-:W2:Y:S02]  /*2700*/  LDCU UR4, c[0x0][0xb30] ;  /* 0x00016600ff0477ac */ /* 0x000ea40008000800 */
[----:B--2---:R-:W-:-:S09]  /*2710*/  UISETP.NE.AND UP0, UPT, UR4, 0x1, UPT ;  /* 0x000000010400788c */ /* 0x004fd2000bf05270 */
[----:B------:R-:W-:Y:S05]  /*2720*/  BRA.U UP0, `(.L_x_41) ;  /* 0x0000000100447547 */ /* 0x000fea000b800000 */
[----:B------:R-:W2:Y:S01]  /*2730*/  LDCU.128 UR12, c[0x0][0xb10] ;  /* 0x00016200ff0c77ac */ /* 0x000ea20008000c00 */
[----:B------:R-:W3:Y:S01]  /*2740*/  LDCU UR10, c[0x0][0xb0c] ;  /* 0x00016180ff0a77ac */ /* 0x000ee20008000800 */
[----:B------:R-:W4:Y:S01]  /*2750*/  LDCU UR11, c[0x0][0xb20] ;  /* 0x00016400ff0b77ac */ /* 0x000f220008000800 */
[----:B--2---:R-:W-:Y:S02]  /*2760*/  UIMAD.WIDE.U32 UR8, UR31, UR12, URZ ;  /* 0x0000000c1f0872a5 */ /* 0x004fe4000f8e00ff */
[----:B------:R-:W-:Y:S02]  /*2770*/  UIMAD.WIDE.U32 UR4, UR30, UR15, URZ ;  /* 0x0000000f1e0472a5 */ /* 0x000fe4000f8e00ff */
[----:B---3--:R-:W-:Y:S02]  /*2780*/  UISETP.NE.AND UP2, UPT, UR10, 0x1, UPT ;  /* 0x000000010a00788c */ /* 0x008fe4000bf45270 */
[----:B------:R-:W-:Y:S01]  /*2790*/  UISETP.NE.AND UP0, UPT, UR14, 0x1, UPT ;  /* 0x000000010e00788c */ /* 0x000fe2000bf05270 */
[----:B------:R-:W-:-:S02]  /*27a0*/  UMOV UR8, UR9 ;  /* 0x0000000900087c82 */ /* 0x000fc40008000000 */
[----:B------:R-:W-:Y:S01]  /*27b0*/  UMOV UR4, UR5 ;  /* 0x0000000500047c82 */ /* 0x000fe20008000000 */
[----:B------:R-:W-:Y:S02]  /*27c0*/  USHF.R.U32.HI UR13, URZ, UR13, UR8 ;  /* 0x0000000dff0d7299 */ /* 0x000fe40008011608 */
[----:B----4-:R-:W-:Y:S02]  /*27d0*/  USHF.R.U32.HI UR4, URZ, UR11, UR4 ;  /* 0x0000000bff047299 */ /* 0x010fe40008011604 */
[----:B------:R-:W-:Y:S02]  /*27e0*/  USEL UR5, UR31, UR13, !UP2 ;  /* 0x0000000d1f057287 */ /* 0x000fe4000d000000 */
[----:B------:R-:W-:-:S04]  /*27f0*/  USEL UR4, UR30, UR4, !UP0 ;  /* 0x000000041e047287 */ /* 0x000fc8000c000000 */
[----:B------:R-:W-:Y:S02]  /*2800*/  UIADD3 UR8, UPT, UPT, UR5, -UR4, URZ ;  /* 0x8000000405087290 */ /* 0x000fe4000fffe0ff */
[----:B------:R-:W-:Y:S02]  /*2810*/  UIADD3 UR4, UPT, UPT, -UR5, UR4, URZ ;  /* 0x0000000405047290 */ /* 0x000fe4000fffe1ff */
[----:B------:R-:W-:Y:S02]  /*2820*/  UIMAD UR30, UR8, UR14, UR30 ;  /* 0x0000000e081e72a4 */ /* 0x000fe4000f8e021e */
[----:B------:R-:W-:-:S12]  /*2830*/  UIMAD UR31, UR4, UR10, UR31 ;  /* 0x0000000a041f72a4 */ /* 0x000fd8000f8e021f */
.L_x_41:
[----:B------:R-:W-:Y:S01]  /*2840*/  VIADD R11, R11, 0x1 ;  /* 0x000000010b0b7836 */ /* 0x000fe20000000000 */
[----:B------:R-:W-:Y:S01]  /*2850*/  R2UR UR4, R50 ;  /* 0x00000000320472ca */ /* 0x000fe200000e0000 */
[----:B------:R-:W-:Y:S01]  /*2860*/  UIADD3 UR24, UPT, UPT, UR30, UR63, URZ ;  /* 0x0000003f1e187290 */ /* 0x000fe2000fffe0ff */
[----:B------:R-:W-:Y:S02]  /*2870*/  PLOP3.LUT P1, PT, PT, PT, PT, 0x80, 0x8 ;  /* 0x000000000008781c */ /* 0x000fe40003f2f070 */
[----:B------:R-:W-:-:S04]  /*2880*/  ISETP.NE.AND P0, PT, R11, 0x2, PT ;  /* 0x000000020b00780c */ /* 0x000fc80003f05270 */
[----:B-1----:R-:W-:Y:S02]  /*2890*/  SEL R0, RZ, 0x1, P0 ;  /* 0x00000001ff007807 */ /* 0x002fe40000000000 */
[----:B------:R-:W-:Y:S02]  /*28a0*/  SEL R11, R11, RZ, P0 ;  /* 0x000000ff0b0b7207 */ /* 0x000fe40000000000 */
[----:B------:R-:W-:Y:S01]  /*28b0*/  LOP3.LUT R10, R10, R0, RZ, 0x3c, !PT ;  /* 0x000000000a0a7212 */ /* 0x000fe200078e3cff */
[----:B------:R-:W-:Y:S01]  /*28c0*/  UIADD3 UR20, UPT, UPT, UR31, UR4, URZ ;  /* 0x000000041f147290 */ /* 0x000fe2000fffe0ff */
[----:B------:R-:W-:Y:S11]  /*28d0*/  BRA.U UP1, `(.L_x_42) ;  /* 0xfffffff101287547 */ /* 0x000ff6000b83ffff */
[----:B------:R-:W-:Y:S01]  /*28e0*/  UIADD3 UR8, UPT, UPT, UR6, 0x20, URZ ;  /* 0x0000002006087890 */ /* 0x000fe2000fffe0ff */
[----:B------:R-:W-:-:S03]  /*28f0*/  SHF.L.U32 R2, R12, 0x1f, RZ ;  /* 0x0000001f0c027819 */ /* 0x000fc600000006ff */
[----:B------:R-:W-:-:S09]  /*2900*/  ULEA UR4, UR7, UR8, 0x3 ;  /* 0x0000000807047291 */ /* 0x000fd2000f8e18ff */
[----:B------:R-:W1:Y:S02]  /*2910*/  SYNCS.PHASECHK.TRANS64.TRYWAIT P0, [UR4], R2 ;  /* 0x00000002ff0075a7 */ /* 0x000e640008001104 */
[----:B-1----:R-:W-:Y:S05]  /*2920*/  @!P0 BRA `(.L_x_43) ;  /* 0x0000006400848947 */ /* 0x002fea0003800000 */
.L_x_154:
[----:B------:R-:W-:-:S04]  /*2930*/  UIADD3 UR4, UPT, UPT, UR7, 0x1, URZ ;  /* 0x0000000107047890 */ /* 0x000fc8000fffe0ff */
[----:B------:R-:W-:-:S04]  /*2940*/  UISETP.NE.AND UP0, UPT, UR4, 0x4, UPT ;  /* 0x000000040400788c */ /* 0x000fc8000bf05270 */
[----:B------:R-:W-:Y:S02]  /*2950*/  USEL UR6, URZ, 0x1, UP0 ;  /* 0x00000001ff067887 */ /* 0x000fe40008000000 */
[----:B------:R-:W-:-:S04]  /*2960*/  USEL UR4, UR4, URZ, UP0 ;  /* 0x000000ff04047287 */ /* 0x000fc80008000000 */
[----:B------:R-:W-:Y:S01]  /*2970*/  ULEA UR5, UR4, UR8, 0x3 ;  /* 0x0000000804057291 */ /* 0x000fe2000f8e18ff */
[----:B-1----:R-:W-:-:S04]  /*2980*/  LOP3.LUT R2, R12, UR6, RZ, 0x3c, !PT ;  /* 0x000000060c027c12 */ /* 0x002fc8000f8e3cff */
[----:B------:R-:W-:-:S04]  /*2990*/  SHF.L.U32 R3, R2, 0x1f, RZ ;  /* 0x0000001f02037819 */ /* 0x000fc800000006ff */
[----:B------:R-:W1:Y:S02]  /*29a0*/  SYNCS.PHASECHK.TRANS64.TRYWAIT P0, [UR5], R3 ;  /* 0x00000003ff0075a7 */ /* 0x000e640008001105 */
[----:B-1----:R-:W-:Y:S05]  /*29b0*/  @!P0 BRA `(.L_x_44) ;  /* 0x0000006400788947 */ /* 0x002fea0003800000 */
.L_x_156:
[----:B------:R-:W-:-:S04]  /*29c0*/  UIADD3 UR4, UPT, UPT, UR4, 0x1, URZ ;  /* 0x0000000104047890 */ /* 0x000fc8000fffe0ff */
[----:B------:R-:W-:-:S04]  /*29d0*/  UISETP.NE.AND UP0, UPT, UR4, 0x4, UPT ;  /* 0x000000040400788c */ /* 0x000fc8000bf05270 */
[----:B------:R-:W-:Y:S02]  /*29e0*/  USEL UR6, URZ, 0x1, UP0 ;  /* 0x00000001ff067887 */ /* 0x000fe40008000000 */
[----:B------:R-:W-:-:S04]  /*29f0*/  USEL UR4, UR4, URZ, UP0 ;  /* 0x000000ff04047287 */ /* 0x000fc80008000000 */
[----:B------:R-:W-:Y:S01]  /*2a00*/  ULEA UR5, UR4, UR8, 0x3 ;  /* 0x0000000804057291 */ /* 0x000fe2000f8e18ff */
[----:B------:R-:W-:-:S04]  /*2a10*/  LOP3.LUT R2, R2, UR6, RZ, 0x3c, !PT ;  /* 0x0000000602027c12 */ /* 0x000fc8000f8e3cff */
[----:B-1----:R-:W-:-:S04]  /*2a20*/  SHF.L.U32 R3, R2, 0x1f, RZ ;  /* 0x0000001f02037819 */ /* 0x002fc800000006ff */
[----:B------:R-:W1:Y:S02]  /*2a30*/  SYNCS.PHASECHK.TRANS64.TRYWAIT P0, [UR5], R3 ;  /* 0x00000003ff0075a7 */ /* 0x000e640008001105 */
[----:B-1----:R-:W-:Y:S05]  /*2a40*/  @!P0 BRA `(.L_x_45) ;  /* 0x00000064006c8947 */ /* 0x002fea0003800000 */
.L_x_158:
[----:B------:R-:W-:-:S04]  /*2a50*/  UIADD3 UR4, UPT, UPT, UR4, 0x1, URZ ;  /* 0x0000000104047890 */ /* 0x000fc8000fffe0ff */
[----:B------:R-:W-:-:S04]  /*2a60*/  UISETP.NE.AND UP0, UPT, UR4, 0x4, UPT ;  /* 0x000000040400788c */ /* 0x000fc8000bf05270 */
[----:B------:R-:W-:Y:S02]  /*2a70*/  USEL UR5, URZ, 0x1, UP0 ;  /* 0x00000001ff057887 */ /* 0x000fe40008000000 */
[----:B------:R-:W-:-:S04]  /*2a80*/  USEL UR4, UR4, URZ, UP0 ;  /* 0x000000ff04047287 */ /* 0x000fc80008000000 */
[----:B------:R-:W-:Y:S01]  /*2a90*/  ULEA UR4, UR4, UR8, 0x3 ;  /* 0x0000000804047291 */ /* 0x000fe2000f8e18ff */
[----:B------:R-:W-:-:S04]  /*2aa0*/  LOP3.LUT R2, R2, UR5, RZ, 0x3c, !PT ;  /* 0x0000000502027c12 */ /* 0x000fc8000f8e3cff */
[----:B------:R-:W-:Y:S01]  /*2ab0*/  SHF.L.U32 R2, R2, 0x1f, RZ ;  /* 0x0000001f02027819 */ /* 0x000fe200000006ff */
[----:B-1----:R-:W-:-:S07]  /*2ac0*/  IMAD.U32 R0, RZ, RZ, UR4 ;  /* 0x00000004ff007e24 */ /* 0x002fce000f8e00ff */
.L_x_46:
[----:B-1----:R1:W2:Y:S02]  /*2ad0*/  SYNCS.PHASECHK.TRANS64.TRYWAIT P0, [R0+URZ], R2 ;  /* 0x00000002000075a7 */ /* 0x0022a400080011ff */
[----:B--2---:R-:W-:Y:S05]  /*2ae0*/  @!P0 NANOSLEEP.SYNCS 0x989680 ;  /* 0x009896800000895d */ /* 0x004fea0003900000 */
[----:B------:R-:W2:Y:S02]  /*2af0*/  @!P0 SYNCS.PHASECHK.TRANS64 P0, [R0+URZ], R2 ;  /* 0x00000002000085a7 */ /* 0x000ea400080010ff */
[----:B--2---:R-:W-:Y:S05]  /*2b00*/  @P0 EXIT ;  /* 0x000000000000094d */ /* 0x004fea0003800000 */
[----:B------:R-:W-:Y:S05]  /*2b10*/  BRA `(.L_x_46) ;  /* 0xfffffffc00ec7947 */ /* 0x000fea000383ffff */
.L_x_22:
[----:B------:R-:W-:-:S04]  /*2b20*/  UISETP.NE.AND UP0, UPT, UR47, URZ, UPT ;  /* 0x000000ff2f00728c */ /* 0x000fc8000bf05270 */
[----:B------:R-:W-:-:S09]  /*2b30*/  UISETP.NE.OR UP0, UPT, UR25, 0x1, UP0 ;  /* 0x000000011900788c */ /* 0x000fd20008705670 */
[----:B------:R-:W-:Y:S05]  /*2b40*/  BRA.U UP0, `(.L_x_47) ;  /* 0x0000000500487547 */ /* 0x000fea000b800000 */
[----:B------:R-:W-:Y:S01]  /*2b50*/  ISETP.GE.U32.AND P2, PT, R0, 0x4, PT ;  /* 0x000000040000780c */ /* 0x000fe20003f46070 */
[----:B------:R-:W-:Y:S01]  /*2b60*/  IMAD.MOV.U32 R12, RZ, RZ, 0x1 ;  /* 0x00000001ff0c7424 */ /* 0x000fe200078e00ff */
[----:B------:R-:W-:Y:S02]  /*2b70*/  CS2R R10, SRZ ;  /* 0x00000000000a7805 */ /* 0x000fe4000001ff00 */
[----:B------:R-:W-:Y:S01]  /*2b80*/  CS2R R8, SRZ ;  /* 0x0000000000087805 */ /* 0x000fe2000001ff00 */
[----:B------:R-:W-:Y:S01]  /*2b90*/  UMOV UR6, 0x400 ;  /* 0x0000040000067882 */ /* 0x000fe20000000000 */
[----:B------:R-:W-:Y:S01]  /*2ba0*/  UMOV UR5, URZ ;  /* 0x000000ff00057c82 */ /* 0x000fe20008000000 */
[----:B------:R-:W-:-:S12]  /*2bb0*/  ULEA UR6, UR47, UR6, 0x18 ;  /* 0x000000062f067291 */ /* 0x000fd8000f8ec0ff */
.L_x_51:
[----:B------:R-:W-:Y:S02]  /*2bc0*/  LEA R2, R8, UR6, 0x3 ;  /* 0x0000000608027c11 */ /* 0x000fe4000f8e18ff */
[----:B------:R-:W-:-:S03]  /*2bd0*/  SHF.L.U32 R4, R9, 0x1f, RZ ;  /* 0x0000001f09047819 */ /* 0x000fc600000006ff */
[----:B------:R-:W-:Y:S01]  /*2be0*/  VIADD R5, R2, 0x100 ;  /* 0x0000010002057836 */ /* 0x000fe20000000000 */
[----:B------:R-:W1:Y:S02]  /*2bf0*/  SYNCS.PHASECHK.TRANS64.TRYWAIT P0, [R2+URZ+0xf0], R4 ;  /* 0x0000f004020075a7 */ /* 0x000e6400080011ff */
[----:B-1----:R-:W-:Y:S05]  /*2c00*/  @!P0 BRA `(.L_x_48) ;  /* 0x0000006400148947 */ /* 0x002fea0003800000 */
.L_x_159:
[----:B------:R-:W-:Y:S01]  /*2c10*/  ULEA UR4, UR5, UR6, 0x3 ;  /* 0x0000000605047291 */ /* 0x000fe2000f8e18ff */
[----:B-1----:R-:W-:Y:S01]  /*2c20*/  PRMT R2, RZ, 0x654, R5 ;  /* 0x00000654ff027816 */ /* 0x002fe20000000005 */
[----:B------:R-:W-:Y:S01]  /*2c30*/  @!P2 IMAD.MOV.U32 R4, RZ, RZ, 0x10 ;  /* 0x00000010ff04a424 */ /* 0x000fe200078e00ff */
[----:B------:R-:W-:Y:S01]  /*2c40*/  SHF.L.U32 R5, R12, 0x1f, RZ ;  /* 0x0000001f0c057819 */ /* 0x000fe200000006ff */
[----:B------:R-:W-:Y:S01]  /*2c50*/  UIADD3 UR7, UPT, UPT, UR4, 0x90, URZ ;  /* 0x0000009004077890 */ /* 0x000fe2000fffe0ff */
[----:B------:R1:W-:Y:S05]  /*2c60*/  SYNCS.ARRIVE.TRANS64.RED.A1T0 RZ, [R2+URZ], RZ ;  /* 0x000000ff02ff79a7 */ /* 0x0003ea00081004ff */
[----:B------:R-:W-:Y:S01]  /*2c70*/  IMAD.U32 R6, RZ, RZ, UR7 ;  /* 0x00000007ff067e24 */ /* 0x000fe2000f8e00ff */
[----:B------:R-:W2:Y:S04]  /*2c80*/  SYNCS.PHASECHK.TRANS64.TRYWAIT P0, [UR4+0xa0], R5 ;  /* 0x0000a005ff0075a7 */ /* 0x000ea80008001104 */
[----:B------:R-:W-:Y:S01]  /*2c90*/  PRMT R6, R0, 0x654, R6 ;  /* 0x0000065400067816 */ /* 0x000fe20000000006 */
[----:B-12---:R-:W-:Y:S06]  /*2ca0*/  @!P0 BRA `(.L_x_49) ;  /* 0x0000006400008947 */ /* 0x006fec0003800000 */
.L_x_161:
[----:B------:R-:W-:Y:S01]  /*2cb0*/  ULEA UR8, UR5, UR6, 0x4 ;  /* 0x0000000605087291 */ /* 0x000fe2000f8e20ff */
[----:B------:R-:W-:Y:S01]  /*2cc0*/  SEL R3, R6, R3, !P2 ;  /* 0x0000000306037207 */ /* 0x000fe20005000000 */
[----:B------:R-:W-:Y:S01]  /*2cd0*/  UIADD3 UR9, UPT, UPT, UR4, 0x90, URZ ;  /* 0x0000009004097890 */ /* 0x000fe2000fffe0ff */
[----:B-1----:R-:W-:Y:S01]  /*2ce0*/  LEA R2, R11, UR6, 0x3 ;  /* 0x000000060b027c11 */ /* 0x002fe2000f8e18ff */
[----:B------:R-:W-:Y:S01]  /*2cf0*/  UIADD3 UR8, UPT, UPT, UR8, 0x120, URZ ;  /* 0x0000012008087890 */ /* 0x000fe2000fffe0ff */
[----:B------:R1:W-:Y:S01]  /*2d00*/  @!P2 SYNCS.ARRIVE.TRANS64.RED RZ, [R3+URZ], R4 ;  /* 0x0000000403ffa9a7 */ /* 0x0003e200080004ff */
[----:B------:R-:W-:Y:S01]  /*2d10*/  UIADD3 UR4, UPT, UPT, UR5, 0x1, URZ ;  /* 0x0000000105047890 */ /* 0x000fe2000fffe0ff */
[----:B------:R-:W-:-:S03]  /*2d20*/  VIADD R8, R8, 0x1 ;  /* 0x0000000108087836 */ /* 0x000fc60000000000 */
[----:B------:R-:W-:Y:S02]  /*2d30*/  UISETP.NE.AND UP0, UPT, UR4, 0x2, UPT ;  /* 0x000000020400788c */ /* 0x000fe4000bf05270 */
[----:B------:R-:W-:Y:S01]  /*2d40*/  ISETP.NE.AND P0, PT, R8, 0x2, PT ;  /* 0x000000020800780c */ /* 0x000fe20003f05270 */
[----:B------:R-:W-:Y:S06]  /*2d50*/  UGETNEXTWORKID.BROADCAST [UR8], [UR9] ;  /* 0x00000000080073ca */ /* 0x000fec0008000100 */
[----:B------:R-:W-:Y:S02]  /*2d60*/  USEL UR7, URZ, 0x1, UP0 ;  /* 0x00000001ff077887 */ /* 0x000fe40008000000 */
[----:B------:R-:W-:-:S04]  /*2d70*/  USEL UR5, UR4, URZ, UP0 ;  /* 0x000000ff04057287 */ /* 0x000fc80008000000 */
[----:B------:R-:W-:Y:S02]  /*2d80*/  LOP3.LUT R12, R12, UR7, RZ, 0x3c, !PT ;  /* 0x000000070c0c7c12 */ /* 0x000fe4000f8e3cff */
[----:B-1----:R-:W-:-:S04]  /*2d90*/  SHF.L.U32 R4, R10, 0x1f, RZ ;  /* 0x0000001f0a047819 */ /* 0x002fc800000006ff */
[----:B------:R-:W1:Y:S02]  /*2da0*/  SYNCS.PHASECHK.TRANS64.TRYWAIT P1, [R2+URZ+0x90], R4 ;  /* 0x00009004020075a7 */ /* 0x000e6400080211ff */
[----:B-1----:R-:W-:Y:S05]  /*2db0*/  @!P1 BRA `(.L_x_50) ;  /* 0x0000006000d49947 */ /* 0x002fea0003800000 */
.L_x_162:
[C---:B-1----:R-:W-:Y:S01]  /*2dc0*/  LEA R4, R11.reuse, UR6, 0x4 ;  /* 0x000000060b047c11 */ /* 0x042fe2000f8e20ff */
[----:B------:R-:W-:Y:S01]  /*2dd0*/  VIADD R2, R2, 0xa0 ;  /* 0x000000a002027836 */ /* 0x000fe20000000000 */
[----:B------:R-:W-:Y:S01]  /*2de0*/  SEL R8, R8, RZ, P0 ;  /* 0x000000ff08087207 */ /* 0x000fe20000000000 */
[----:B------:R-:W-:-:S03]  /*2df0*/  VIADD R11, R11, 0x1 ;  /* 0x000000010b0b7836 */ /* 0x000fc60000000000 */
[----:B------:R-:W1:Y:S01]  /*2e00*/  LDS.128 R4, [R4+0x120] ;  /* 0x0001200004047984 */ /* 0x000e620000000c00 */
[----:B------:R-:W-:Y:S02]  /*2e10*/  PRMT R2, RZ, 0x654, R2 ;  /* 0x00000654ff027816 */ /* 0x000fe40000000002 */
[C---:B------:R-:W-:Y:S01]  /*2e20*/  ISETP.NE.AND P1, PT, R11.reuse, 0x2, PT ;  /* 0x000000020b00780c */ /* 0x040fe20003f25270 */
[----:B------:R-:W-:Y:S01]  /*2e30*/  @!PT LDS RZ, [RZ] ;  /* 0x00000000fffff984 */ /* 0x000fe20000000800 */
[----:B------:R-:W-:Y:S01]  /*2e40*/  @!PT LDS RZ, [RZ] ;  /* 0x00000000fffff984 */ /* 0x000fe20000000800 */
[----:B------:R-:W-:Y:S01]  /*2e50*/  @!PT LDS RZ, [RZ] ;  /* 0x00000000fffff984 */ /* 0x000fe20000000800 */
[----:B------:R-:W-:Y:S01]  /*2e60*/  @!PT LDS RZ, [RZ] ;  /* 0x00000000fffff984 */ /* 0x000fe20000000800 */
[----:B------:R2:W-:Y:S06]  /*2e70*/  MEMBAR.ALL.CTA ;  /* 0x0000000000007992 */ /* 0x0005ec0000008000 */
[----:B--2---:R-:W2:Y:S01]  /*2e80*/  FENCE.VIEW.ASYNC.S ;  /* 0x00000000000073c6 */ /* 0x004ea20000000000 */
[----:B------:R-:W-:Y:S01]  /*2e90*/  SEL R11, R11, RZ, P1 ;  /* 0x000000ff0b0b7207 */ /* 0x000fe20000800000 */
[----:B--2---:R2:W-:Y:S01]  /*2ea0*/  SYNCS.ARRIVE.TRANS64.RED.A1T0 RZ, [R2+URZ], RZ ;  /* 0x000000ff02ff79a7 */ /* 0x0045e200081004ff */
[----:B-1----:R-:W-:-:S02]  /*2eb0*/  LOP3.LUT P3, RZ, R6, 0x1, RZ, 0xc0, !PT ;  /* 0x0000000106ff7812 */ /* 0x002fc4000786c0ff */
[----:B------:R-:W-:-:S04]  /*2ec0*/  SEL R4, RZ, 0x1, P1 ;  /* 0x00000001ff047807 */ /* 0x000fc80000800000 */
[----:B------:R-:W-:Y:S02]  /*2ed0*/  LOP3.LUT R10, R10, R4, RZ, 0x3c, !PT ;  /* 0x000000040a0a7212 */ /* 0x000fe400078e3cff */
[----:B--2---:R-:W-:-:S04]  /*2ee0*/  SEL R2, RZ, 0x1, P0 ;  /* 0x00000001ff027807 */ /* 0x004fc80000000000 */
[----:B------:R-:W-:Y:S01]  /*2ef0*/  LOP3.LUT R9, R9, R2, RZ, 0x3c, !PT ;  /* 0x0000000209097212 */ /* 0x000fe200078e3cff */
[----:B------:R-:W-:Y:S06]  /*2f00*/  @P3 BRA `(.L_x_51) ;  /* 0xfffffffc002c3947 */ /* 0x000fec000383ffff */
[----:B------:R-:W-:Y:S01]  /*2f10*/  ULEA UR4, UR5, UR6, 0x3 ;  /* 0x0000000605047291 */ /* 0x000fe2000f8e18ff */
[----:B------:R-:W-:-:S08]  /*2f20*/  SHF.L.U32 R2, R12, 0x1f, RZ ;  /* 0x0000001f0c027819 */ /* 0x000fd000000006ff */
[----:B------:R-:W1:Y:S02]  /*2f30*/  SYNCS.PHASECHK.TRANS64 P0, [UR4+0xa0], R2 ;  /* 0x0000a002ff0075a7 */ /* 0x000e640008001004 */
[----:B-1----:R-:W-:Y:S05]  /*2f40*/  @P0 BRA `(.L_x_52) ;  /* 0x0000000000080947 */ /* 0x002fea0003800000 */
[----:B------:R-:W1:Y:S02]  /*2f50*/  SYNCS.PHASECHK.TRANS64.TRYWAIT P0, [UR4+0xa0], R2 ;  /* 0x0000a002ff0075a7 */ /* 0x000e640008001104 */
[----:B-1----:R-:W-:Y:S05]  /*2f60*/  @!P0 BRA `(.L_x_53) ;  /* 0x00000060007c8947 */ /* 0x002fea0003800000 */
.L_x_52:
[----:B------:R-:W-:-:S04]  /*2f70*/  UIADD3 UR7, UPT, UPT, UR5, 0x1, URZ ;  /* 0x0000000105077890 */ /* 0x000fc8000fffe0ff */
[----:B------:R-:W-:-:S04]  /*2f80*/  UISETP.NE.AND UP0, UPT, UR7, 0x2, UPT ;  /* 0x000000020700788c */ /* 0x000fc8000bf05270 */
[----:B------:R-:W-:Y:S02]  /*2f90*/  USEL UR8, URZ, 0x1, UP0 ;  /* 0x00000001ff087887 */ /* 0x000fe40008000000 */
[----:B------:R-:W-:-:S04]  /*2fa0*/  USEL UR7, UR7, URZ, UP0 ;  /* 0x000000ff07077287 */ /* 0x000fc80008000000 */
[----:B------:R-:W-:Y:S01]  /*2fb0*/  ULEA UR7, UR7, UR6, 0x3 ;  /* 0x0000000607077291 */ /* 0x000fe2000f8e18ff */
[----:B-1----:R-:W-:-:S04]  /*2fc0*/  LOP3.LUT R2, R12, UR8, RZ, 0x3c, !PT ;  /* 0x000000080c027c12 */ /* 0x002fc8000f8e3cff */
[----:B------:R-:W-:-:S04]  /*2fd0*/  SHF.L.U32 R0, R2, 0x1f, RZ ;  /* 0x0000001f02007819 */ /* 0x000fc800000006ff */
[----:B------:R-:W1:Y:S02]  /*2fe0*/  SYNCS.PHASECHK.TRANS64 P0, [UR7+0xa0], R0 ;  /* 0x0000a000ff0075a7 */ /* 0x000e640008001007 */
[----:B-1----:R-:W-:Y:S05]  /*2ff0*/  @P0 EXIT ;  /* 0x000000000000094d */ /* 0x002fea0003800000 */
[----:B------:R-:W-:Y:S02]  /*3000*/  SHF.L.U32 R2, R2, 0x1f, RZ ;  /* 0x0000001f02027819 */ /* 0x000fe400000006ff */
[----:B------:R-:W-:-:S07]  /*3010*/  MOV R0, UR7 ;  /* 0x0000000700007c02 */ /* 0x000fce0008000f00 */
.L_x_54:
[----:B-1----:R1:W2:Y:S02]  /*3020*/  SYNCS.PHASECHK.TRANS64.TRYWAIT P0, [R0+URZ+0xa0], R2 ;  /* 0x0000a002000075a7 */ /* 0x0022a400080011ff */
[----:B--2---:R-:W-:Y:S05]  /*3030*/  @!P0 NANOSLEEP.SYNCS 0x989680 ;  /* 0x009896800000895d */ /* 0x004fea0003900000 */
[----:B------:R-:W2:Y:S02]  /*3040*/  @!P0 SYNCS.PHASECHK.TRANS64 P0, [R0+URZ+0xa0], R2 ;  /* 0x0000a002000085a7 */ /* 0x000ea400080010ff */
[----:B--2---:R-:W-:Y:S05]  /*3050*/  @P0 EXIT ;  /* 0x000000000000094d */ /* 0x004fea0003800000 */
[----:B------:R-:W-:Y:S05]  /*3060*/  BRA `(.L_x_54) ;  /* 0xfffffffc00ec7947 */ /* 0x000fea000383ffff */
.L_x_47:
[----:B------:R-:W-:Y:S05]  /*3070*/  BRA.U UP4, `(.L_x_55) ;  /* 0x0000001104d87547 */ /* 0x000fea000b800000 */
[----:B------:R-:W-:Y:S01]  /*3080*/  UMOV UR4, 0x40 ;  /* 0x0000004000047882 */ /* 0x000fe20000000000 */
[----:B------:R-:W-:Y:S01]  /*3090*/  NOP ;  /* 0x0000000000007918 */ /* 0x000fe20000000000 */
[----:B------:R-:W-:Y:S01]  /*30a0*/  ULEA UR5, UR47, UR4, 0x18 ;  /* 0x000000042f057291 */ /* 0x000fe2000f8ec0ff */
[----:B------:R-:W-:Y:S02]  /*30b0*/  UMOV UR6, 0x400 ;  /* 0x0000040000067882 */ /* 0x000fe40000000000 */
[----:B------:R-:W-:-:S06]  /*30c0*/  ULEA UR6, UR47, UR6, 0x18 ;  /* 0x000000062f067291 */ /* 0x000fcc000f8ec0ff */
[----:B------:R-:W1:Y:S02]  /*30d0*/  LDS.U8 R0, [UR5+0x1c] ;  /* 0x00001c05ff007984 */ /* 0x000e640008000000 */
[----:B-1----:R-:W-:-:S13]  /*30e0*/  ISETP.NE.AND P0, PT, R0, RZ, PT ;  /* 0x000000ff0000720c */ /* 0x002fda0003f05270 */
[----:B------:R-:W-:Y:S05]  /*30f0*/  @P0 BRA `(.L_x_56) ;  /* 0x0000000400080947 */ /* 0x000fea0003800000 */
[----:B------:R-:W-:Y:S02]  /*3100*/  UISETP.NE.U32.AND UP1, UPT, UR48, 0x1, UPT ;  /* 0x000000013000788c */ /* 0x000fe4000bf25070 */
[----:B------:R-:W-:-:S07]  /*3110*/  UIADD3 UR7, UPT, UPT, UR5, 0x8, URZ ;  /* 0x0000000805077890 */ /* 0x000fce000fffe0ff */
[----:B------:R-:W-:Y:S05]  /*3120*/  BRA.U !UP1, `(.L_x_57) ;  /* 0x00000001099c7547 */ /* 0x000fea000b800000 */
[----:B------:R-:W-:Y:S01]  /*3130*/  ELECT P0, URZ, PT ;  /* 0x0000000000ff782f */ /* 0x000fe20003800000 */
[----:B------:R-:W-:-:S12]  /*3140*/  BSSY B0, `(.L_x_57) ;  /* 0x0000025000007945 */ /* 0x000fd80003800000 */
[----:B------:R-:W-:Y:S05]  /*3150*/  @!P0 BRA `(.L_x_58) ;  /* 0x00000000008c8947 */ /* 0x000fea0003800000 */
[----:B------:R-:W-:-:S05]  /*3160*/  UMOV UR4, 0x10 ;  /* 0x0000001000047882 */ /* 0x000fca0000000000 */
[----:B------:R-:W-:Y:S04]  /*3170*/  DEPBAR.LE SB1, 0x36 ;  /* 0x00009d800000791a */ /* 0x000fe80000000000 */
[----:B------:R-:W1:Y:S02]  /*3180*/  UTCATOMSWS.2CTA.FIND_AND_SET.ALIGN UP0, UR4, UR4 ;  /* 0x00000004000475e3 */ /* 0x000e640008200800 */
[----:B-1----:R-:W-:Y:S01]  /*3190*/  MOV R10, UR4 ;  /* 0x00000004000a7c02 */ /* 0x002fe20008000f00 */
[----:B------:R-:W-:Y:S06]  /*31a0*/  BRA.U UP0, `(.L_x_59) ;  /* 0x0000000100187547 */ /* 0x000fec000b800000 */
.L_x_60:
[----:B------:R-:W-:Y:S05]  /*31b0*/  NANOSLEEP 0x64 ;  /* 0x000000640000795d */ /* 0x000fea0003800000 */
[----:B------:R-:W-:-:S05]  /*31c0*/  UMOV UR4, 0x10 ;  /* 0x0000001000047882 */ /* 0x000fca0000000000 */
[----:B------:R-:W-:Y:S04]  /*31d0*/  DEPBAR.LE SB1, 0x36 ;  /* 0x00009d800000791a */ /* 0x000fe80000000000 */
[----:B------:R-:W1:Y:S02]  /*31e0*/  UTCATOMSWS.2CTA.FIND_AND_SET.ALIGN UP0, UR4, UR4 ;  /* 0x00000004000475e3 */ /* 0x000e640008200800 */
[----:B-1----:R-:W-:Y:S01]  /*31f0*/  MOV R10, UR4 ;  /* 0x00000004000a7c02 */ /* 0x002fe20008000f00 */
[----:B------:R-:W-:Y:S05]  /*3200*/  BRA.U !UP0, `(.L_x_60) ;  /* 0xfffffffd08e87547 */ /* 0x000fea000b83ffff */
.L_x_59:
[----:B------:R-:W1:Y:S01]  /*3210*/  LDS R6, [UR5+0x10] ;  /* 0x00001005ff067984 */ /* 0x000e620008000800 */
[----:B------:R-:W-:Y:S01]  /*3220*/  IMAD.U32 R0, RZ, RZ, UR6 ;  /* 0x00000006ff007e24 */ /* 0x000fe2000f8e00ff */
[----:B------:R-:W-:-:S03]  /*3230*/  MOV R4, UR49 ;  /* 0x0000003100047c02 */ /* 0x000fc60008000f00 */
[----:B------:R-:W-:Y:S01]  /*3240*/  VIADD R0, R0, 0x140 ;  /* 0x0000014000007836 */ /* 0x000fe20000000000 */
[----:B-1----:R-:W-:-:S04]  /*3250*/  SHF.L.U32 R6, R6, 0x1f, RZ ;  /* 0x0000001f06067819 */ /* 0x002fc800000006ff */
[----:B------:R-:W1:Y:S02]  /*3260*/  SYNCS.PHASECHK.TRANS64.TRYWAIT P0, [UR5+0x8], R6 ;  /* 0x00000806ff0075a7 */ /* 0x000e640008001105 */
[----:B-1----:R-:W-:Y:S05]  /*3270*/  @P0 BRA `(.L_x_61) ;  /* 0x0000000000080947 */ /* 0x002fea0003800000 */
[----:B------:R-:W1:Y:S02]  /*3280*/  SYNCS.PHASECHK.TRANS64.TRYWAIT P0, [UR5+0x8], R6 ;  /* 0x00000806ff0075a7 */ /* 0x000e640008001105 */
[----:B-1----:R-:W-:Y:S05]  /*3290*/  @!P0 BRA `(.L_x_62) ;  /* 0x0000005c00c88947 */ /* 0x002fea0003800000 */
.L_x_61:
[----:B------:R-:W-:Y:S01]  /*32a0*/  PRMT R4, R4, 0x654, R0 ;  /* 0x0000065404047816 */ /* 0x000fe20000000000 */
[----:B------:R-:W-:Y:S01]  /*32b0*/  HFMA2 R0, -RZ, RZ, 0, 5.9604644775390625e-08 ;  /* 0x00000001ff007431 */ /* 0x000fe200000001ff */
[----:B------:R-:W-:Y:S01]  /*32c0*/  UPRMT UR4, UR49, 0x654, UR7 ;  /* 0x0000065431047896 */ /* 0x000fe20008000007 */
[----:B------:R-:W-:Y:S02]  /*32d0*/  IMAD.MOV.U32 R8, RZ, RZ, 0xffff ;  /* 0x0000ffffff087424 */ /* 0x000fe400078e00ff */
[----:B-1----:R-:W-:Y:S02]  /*32e0*/  IMAD.MOV.U32 R6, RZ, RZ, 0x4 ;  /* 0x00000004ff067424 */ /* 0x002fe400078e00ff */
[----:B------:R-:W-:Y:S01]  /*32f0*/  IMAD.SHL.U32 R9, R10, 0x20, RZ ;  /* 0x000000200a097824 */ /* 0x000fe200078e00ff */
[----:B------:R-:W-:Y:S02]  /*3300*/  MOV R5, UR4 ;  /* 0x0000000400057c02 */ /* 0x000fe40008000f00 */
[-C--:B------:R-:W-:Y:S01]  /*3310*/  SHF.L.U32 R8, R8, R10.reuse, RZ ;  /* 0x0000000a08087219 */ /* 0x080fe200000006ff */
[----:B------:R1:W-:Y:S01]  /*3320*/  SYNCS.ARRIVE.TRANS64.RED RZ, [UR4], R6 ;  /* 0x00000006ffff79a7 */ /* 0x0003e20008000404 */
[----:B------:R-:W-:Y:S01]  /*3330*/  SHF.L.U32 R7, R0, R10, RZ ;  /* 0x0000000a00077219 */ /* 0x000fe200000006ff */
[----:B------:R1:W-:Y:S04]  /*3340*/  STS [UR6+0x140], R9 ;  /* 0x00014009ff007988 */ /* 0x0003e80008000806 */
[----:B------:R1:W-:Y:S04]  /*3350*/  STAS [R4.64], R10 ;  /* 0x0000000a04007dbd */ /* 0x0003e8000c0008ff */
[----:B------:R1:W-:Y:S04]  /*3360*/  ATOMS.OR RZ, [UR5+0x14], R8 ;  /* 0x00001408ffff798c */ /* 0x0003e8000b000005 */
[----:B------:R1:W-:Y:S04]  /*3370*/  ATOMS.OR RZ, [UR5+0x18], R7 ;  /* 0x00001807ffff798c */ /* 0x0003e8000b000005 */
[----:B------:R1:W-:Y:S02]  /*3380*/  ATOMS.XOR RZ, [UR5+0x10], R0 ;  /* 0x00001000ffff798c */ /* 0x0003e4000b800005 */
.L_x_58:
[----:B------:R-:W-:Y:S05]  /*3390*/  BSYNC B0 ;  /* 0x0000000000007941 */ /* 0x000fea0003800000 */
.L_x_57:
[----:B------:R-:W-:Y:S05]  /*33a0*/  BRA.U UP1, `(.L_x_63) ;  /* 0x00000001016c7547 */ /* 0x000fea000b800000 */
[----:B------:R-:W-:-:S03]  /*33b0*/  UMOV UR4, 0xffffffff ;  /* 0xffffffff00047882 */ /* 0x000fc60000000000 */
[----:B------:R-:W-:Y:S05]  /*33c0*/  BRA.DIV UR4, `(.L_x_64) ;  /* 0x0000005e04947947 */ /* 0x000fea000b800000 */
[----:B------:R-:W-:-:S13]  /*33d0*/  ELECT P6, URZ, PT ;  /* 0x0000000000ff782f */ /* 0x000fda00038c0000 */
.L_x_166:
[----:B------:R-:W-:Y:S05]  /*33e0*/  @!P6 BRA `(.L_x_63) ;  /* 0x00000000005ce947 */ /* 0x000fea0003800000 */
[----:B-1----:R-:W1:Y:S02]  /*33f0*/  LDS R4, [UR5+0x10] ;  /* 0x00001005ff047984 */ /* 0x002e640008000800 */
[----:B-1----:R-:W-:-:S04]  /*3400*/  SHF.L.U32 R4, R4, 0x1f, RZ ;  /* 0x0000001f04047819 */ /* 0x002fc800000006ff */
[----:B------:R-:W1:Y:S02]  /*3410*/  SYNCS.PHASECHK.TRANS64.TRYWAIT P0, [UR5+0x8], R4 ;  /* 0x00000804ff0075a7 */ /* 0x000e640008001105 */
[----:B-1----:R-:W-:Y:S05]  /*3420*/  @P0 BRA `(.L_x_65) ;  /* 0x0000000000080947 */ /* 0x002fea0003800000 */
[----:B------:R-:W1:Y:S02]  /*3430*/  SYNCS.PHASECHK.TRANS64.TRYWAIT P0, [UR5+0x8], R4 ;  /* 0x00000804ff0075a7 */ /* 0x000e640008001105 */
[----:B-1----:R-:W-:Y:S05]  /*3440*/  @!P0 BRA `(.L_x_66) ;  /* 0x0000005c00948947 */ /* 0x002fea0003800000 */
.L_x_65:
[----:B------:R-:W2:Y:S01]  /*3450*/  LDS R6, [UR6+0x140] ;  /* 0x00014006ff067984 */ /* 0x000ea20008000800 */
[----:B-1----:R-:W-:Y:S02]  /*3460*/  HFMA2 R0, -RZ, RZ, 0, 5.9604644775390625e-08 ;  /* 0x00000001ff007431 */ /* 0x002fe400000001ff */
[----:B------:R-:W-:Y:S01]  /*3470*/  IMAD.MOV.U32 R4, RZ, RZ, 0xffff ;  /* 0x0000ffffff047424 */ /* 0x000fe200078e00ff */
[----:B------:R-:W-:Y:S01]  /*3480*/  UPRMT UR4, UR49, 0x654, UR7 ;  /* 0x0000065431047896 */ /* 0x000fe20008000007 */
[----:B--2---:R-:W-:-:S03]  /*3490*/  IMAD.SHL.U32 R5, R6, 0x20, RZ ;  /* 0x0000002006057824 */ /* 0x004fc600078e00ff */
[-C--:B------:R-:W-:Y:S02]  /*34a0*/  SHF.L.U32 R4, R4, R6.reuse, RZ ;  /* 0x0000000604047219 */ /* 0x080fe400000006ff */
[----:B------:R-:W-:Y:S01]  /*34b0*/  SHF.L.U32 R6, R0, R6, RZ ;  /* 0x0000000600067219 */ /* 0x000fe200000006ff */
[----:B------:R2:W-:Y:S04]  /*34c0*/  STS [UR6+0x140], R5 ;  /* 0x00014005ff007988 */ /* 0x0005e80008000806 */
[----:B------:R2:W-:Y:S04]  /*34d0*/  ATOMS.OR RZ, [UR5+0x14], R4 ;  /* 0x00001404ffff798c */ /* 0x0005e8000b000005 */
[----:B------:R2:W-:Y:S01]  /*34e0*/  ATOMS.OR RZ, [UR5+0x18], R6 ;  /* 0x00001806ffff798c */ /* 0x0005e2000b000005 */
[----:B------:R-:W-:Y:S03]  /*34f0*/  SYNCS.ARRIVE.TRANS64.RED.A1T0 RZ, [UR4], RZ ;  /* 0x000000ffffff79a7 */ /* 0x000fe60008100404 */
[----:B------:R2:W-:Y:S01]  /*3500*/  ATOMS.XOR RZ, [UR5+0x10], R0 ;  /* 0x00001000ffff798c */ /* 0x0005e2000b800005 */
[----:B------:R-:W-:Y:S05]  /*3510*/  BRA `(.L_x_63) ;  /* 0x0000000000107947 */ /* 0x000fea0003800000 */
.L_x_56:
[----:B------:R-:W-:Y:S02]  /*3520*/  MOV R0, 0xffffffff ;  /* 0xffffffff00007802 */ /* 0x000fe40000000f00 */
[----:B------:R-:W-:-:S03]  /*3530*/  MOV R4, 0x3560 ;  /* 0x0000356000047802 */ /* 0x000fc60000000f00 */
[----:B------:R1:W-:Y:S04]  /*3540*/  STS [UR6+0x140], R0 ;  /* 0x00014000ff007988 */ /* 0x0003e80008000806 */
[----:B-1---5:R-:W-:Y:S05]  /*3550*/  CALL.REL.NOINC `($__internal_1_$__cuda_sm10x_tcgen05_guardrail_trap_phase_invalid_during_alloc) ;  /* 0x0000006400687944 */ /* 0x022fea0003c00000 */
.L_x_63:
[----:B------:R-:W-:Y:S05]  /*3560*/  WARPSYNC.ALL ;  /* 0x0000000000007948 */ /* 0x000fea0003800000 */
[----:B------:R-:W3:Y:S01]  /*3570*/  S2UR UR4, SR_CgaCtaId ;  /* 0x00000000000479c3 */ /* 0x000ee20000008800 */
[----:B------:R-:W-:Y:S01]  /*3580*/  UMOV UR26, 0x400 ;  /* 0x00000400001a7882 */ /* 0x000fe20000000000 */
[----:B------:R-:W-:-:S06]  /*3590*/  NOP ;  /* 0x0000000000007918 */ /* 0x000fcc0000000000 */
[----:B------:R-:W-:Y:S06]  /*35a0*/  BAR.ARV 0x6, 0xa0 ;  /* 0x0182800000007b1d */ /* 0x000fec0000002000 */
[----:B------:R-:W4:Y:S01]  /*35b0*/  LDCU UR6, c[0x0][0x38c] ;  /* 0x00007180ff0677ac */ /* 0x000f220008000800 */
[----:B------:R-:W-:Y:S01]  /*35c0*/  LOP3.LUT R3, R3, 0xffff, RZ, 0xc0, !PT ;  /* 0x0000ffff03037812 */ /* 0x000fe200078ec0ff */
[----:B-1----:R-:W-:Y:S01]  /*35d0*/  IMAD.MOV.U32 R9, RZ, RZ, 0x1 ;  /* 0x00000001ff097424 */ /* 0x002fe200078e00ff */
[----:B------:R-:W-:Y:S01]  /*35e0*/  LOP3.LUT R2, R2, 0xffff, RZ, 0xc0, !PT ;  /* 0x0000ffff02027812 */ /* 0x000fe200078ec0ff */
[----:B------:R-:W-:Y:S01]  /*35f0*/  IMAD.MOV.U32 R8, RZ, RZ, RZ ;  /* 0x000000ffff087224 */ /* 0x000fe200078e00ff */
[----:B------:R-:W-:Y:S01]  /*3600*/  R2UR UR28, R3 ;  /* 0x00000000031c72ca */ /* 0x000fe200000e0000 */
[----:B------:R-:W-:Y:S01]  /*3610*/  UMOV UR32, URZ ;  /* 0x000000ff00207c82 */ /* 0x000fe20008000000 */
[----:B------:R-:W-:-:S02]  /*3620*/  R2UR UR42, R2 ;  /* 0x00000000022a72ca */ /* 0x000fc400000e0000 */
[----:B------:R-:W-:Y:S01]  /*3630*/  CS2R R2, SRZ ;  /* 0x0000000000027805 */ /* 0x000fe2000001ff00 */
[----:B------:R-:W-:Y:S01]  /*3640*/  UMOV UR23, URZ ;  /* 0x000000ff00177c82 */ /* 0x000fe20008000000 */
[----:B---3--:R-:W-:Y:S01]  /*3650*/  ULEA UR26, UR4, UR26, 0x18 ;  /* 0x0000001a041a7291 */ /* 0x008fe2000f8ec0ff */
[----:B------:R-:W-:Y:S01]  /*3660*/  UMOV UR22, URZ ;  /* 0x000000ff00167c82 */ /* 0x000fe20008000000 */
[----:B------:R-:W-:Y:S02]  /*3670*/  UISETP.NE.AND UP3, UPT, UR48, URZ, UPT ;  /* 0x000000ff3000728c */ /* 0x000fe4000bf65270 */
[----:B------:R-:W-:Y:S02]  /*3680*/  UIADD3 UR5, UPT, UPT, UR26, 0x4300, URZ ;  /* 0x000043001a057890 */ /* 0x000fe4000fffe0ff */
[----:B------:R-:W-:-:S03]  /*3690*/  UIADD3 UR4, UPT, UPT, UR26, 0xc300, URZ ;  /* 0x0000c3001a047890 */ /* 0x000fc6000fffe0ff */
[----:B--2---:R-:W1:Y:S01]  /*36a0*/  LDS R0, [UR26+0x140] ;  /* 0x0001401aff007984 */ /* 0x004e620008000800 */
[----:B----4-:R-:W-:Y:S02]  /*36b0*/  UIADD3 UR6, UPT, UPT, UR6, 0x3f, URZ ;  /* 0x0000003f06067890 */ /* 0x010fe4000fffe0ff */
[----:B------:R-:W-:Y:S02]  /*36c0*/  USHF.R.U32.HI UR5, URZ, 0x4, UR5 ;  /* 0x00000004ff057899 */ /* 0x000fe40008011605 */
[----:B------:R-:W-:Y:S02]  /*36d0*/  USHF.R.S32.HI UR33, URZ, 0x1f, UR6 ;  /* 0x0000001fff217899 */ /* 0x000fe40008011406 */
[----:B------:R-:W-:Y:S02]  /*36e0*/  USHF.R.U32.HI UR4, URZ, 0x4, UR4 ;  /* 0x00000004ff047899 */ /* 0x000fe40008011604 */
[----:B------:R-:W-:Y:S02]  /*36f0*/  ULEA.HI UR33, UR33, UR6, URZ, 0x6 ;  /* 0x0000000621217291 */ /* 0x000fe4000f8f30ff */
[----:B------:R-:W-:-:S02]  /*3700*/  ULOP3.LUT UR5, UR5, 0x3fff, URZ, 0xc0, !UPT ;  /* 0x00003fff05057892 */ /* 0x000fc4000f8ec0ff */
[----:B------:R-:W-:Y:S02]  /*3710*/  USHF.R.S32.HI UR33, URZ, 0x6, UR33 ;  /* 0x00000006ff217899 */ /* 0x000fe40008011421 */
[----:B------:R-:W-:Y:S02]  /*3720*/  ULOP3.LUT UR30, UR4, 0x3fff, URZ, 0xc0, !UPT ;  /* 0x00003fff041e7892 */ /* 0x000fe4000f8ec0ff */
[----:B------:R-:W-:Y:S01]  /*3730*/  UISETP.LT.AND UP0, UPT, UR33, 0x1, UPT ;  /* 0x000000012100788c */ /* 0x000fe2000bf01270 */
[----:B------:R-:W-:Y:S01]  /*3740*/  UMOV UR40, 0x0 ;  /* 0x0000000000287882 */ /* 0x000fe20000000000 */
[----:B------:R-:W-:Y:S01]  /*3750*/  UMOV UR41, 0x8200010 ;  /* 0x0820001000297882 */ /* 0x000fe20000000000 */
[----:B------:R-:W-:Y:S02]  /*3760*/  ULOP3.LUT UR29, UR5, 0x10000, URZ, 0xfc, !UPT ;  /* 0x00010000051d7892 */ /* 0x000fe4000f8efcff */
[----:B------:R-:W-:Y:S02]  /*3770*/  ULOP3.LUT UR30, UR30, 0x10000, URZ, 0xfc, !UPT ;  /* 0x000100001e1e7892 */ /* 0x000fe4000f8efcff */
[----:B------:R-:W-:Y:S01]  /*3780*/  USEL UR43, UR33, 0x1, !UP0 ;  /* 0x00000001212b7887 */ /* 0x000fe2000c000000 */
[----:B------:R-:W-:Y:S01]  /*3790*/  UMOV UR38, 0x0 ;  /* 0x0000000000267882 */ /* 0x000fe20000000000 */
[----:B------:R-:W-:Y:S01]  /*37a0*/  UMOV UR39, 0x8200010 ;  /* 0x0820001000277882 */ /* 0x000fe20000000000 */
[----:B------:R-:W-:Y:S01]  /*37b0*/  UMOV UR36, 0x0 ;  /* 0x0000000000247882 */ /* 0x000fe20000000000 */
[----:B------:R-:W-:Y:S01]  /*37c0*/  UMOV UR37, 0x8200010 ;  /* 0x0820001000257882 */ /* 0x000fe20000000000 */
[----:B------:R-:W-:Y:S01]  /*37d0*/  UMOV UR34, 0x0 ;  /* 0x0000000000227882 */ /* 0x000fe20000000000 */
[----:B------:R-:W-:Y:S01]  /*37e0*/  UMOV UR35, 0x8200010 ;  /* 0x0820001000237882 */ /* 0x000fe20000000000 */
[----:B-1----:R-:W-:-:S15]  /*37f0*/  R2UR UR44, R0 ;  /* 0x00000000002c72ca */ /* 0x002fde00000e0000 */
.L_x_74:
[C---:B------:R-:W-:Y:S02]  /*3800*/  LEA R0, R8.reuse, UR26, 0x3 ;  /* 0x0000001a08007c11 */ /* 0x040fe4000f8e18ff */
[----:B------:R-:W-:Y:S02]  /*3810*/  SHF.L.U32 R4, R3, 0x1f, RZ ;  /* 0x0000001f03047819 */ /* 0x000fe400000006ff */
[----:B------:R-:W-:Y:S02]  /*3820*/  LEA R5, R8, UR26, 0x4 ;  /* 0x0000001a08057c11 */ /* 0x000fe4000f8e20ff */
[----:B------:R-:W1:Y:S02]  /*3830*/  SYNCS.PHASECHK.TRANS64.TRYWAIT P0, [R0+URZ+0x90], R4 ;  /* 0x00009004000075a7 */ /* 0x000e6400080011ff */
[----:B-1-3--:R-:W-:Y:S05]  /*3840*/  @!P0 BRA `(.L_x_67) ;  /* 0x0000005800ac8947 */ /* 0x00afea0003800000 */
.L_x_167:
[----:B-1----:R-:W1:Y:S01]  /*3850*/  LDS.128 R4, [R5+0x120] ;  /* 0x0001200005047984 */ /* 0x002e620000000c00 */
[----:B------:R-:W-:Y:S02]  /*3860*/  VIADD R0, R0, 0xa0 ;  /* 0x000000a000007836 */ /* 0x000fe40000000000 */
[----:B------:R-:W-:Y:S01]  /*3870*/  VIADD R8, R8, 0x1 ;  /* 0x0000000108087836 */ /* 0x000fe20000000000 */
[----:B------:R-:W-:Y:S01]  /*3880*/  @!PT LDS RZ, [RZ] ;  /* 0x00000000fffff984 */ /* 0x000fe20000000800 */
[----:B------:R-:W-:Y:S01]  /*3890*/  @!PT LDS RZ, [RZ] ;  /* 0x00000000fffff984 */ /* 0x000fe20000000800 */
[----:B------:R-:W-:Y:S01]  /*38a0*/  @!PT LDS RZ, [RZ] ;  /* 0x00000000fffff984 */ /* 0x000fe20000000800 */
[----:B------:R-:W-:Y:S01]  /*38b0*/  @!PT LDS RZ, [RZ] ;  /* 0x00000000fffff984 */ /* 0x000fe20000000800 */
[----:B------:R2:W-:Y:S06]  /*38c0*/  MEMBAR.ALL.CTA ;  /* 0x0000000000007992 */ /* 0x0005ec0000008000 */
[----:B--2---:R-:W2:Y:S01]  /*38d0*/  FENCE.VIEW.ASYNC.S ;  /* 0x00000000000073c6 */ /* 0x004ea20000000000 */
[----:B------:R-:W-:-:S04]  /*38e0*/  PRMT R0, RZ, 0x654, R0 ;  /* 0x00000654ff007816 */ /* 0x000fc80000000000 */
[----:B--2---:R2:W-:Y:S01]  /*38f0*/  SYNCS.ARRIVE.TRANS64.RED.A1T0 RZ, [R0+URZ], RZ ;  /* 0x000000ff00ff79a7 */ /* 0x0045e200081004ff */
[----:B-1----:R-:W-:Y:S01]  /*3900*/  LOP3.LUT P1, RZ, R6, 0x1, RZ, 0xc0, !PT ;  /* 0x0000000106ff7812 */ /* 0x002fe2000782c0ff */
[----:B--2---:R-:W-:-:S12]  /*3910*/  BRA.U UP3, `(.L_x_68) ;  /* 0x0000000503087547 */ /* 0x004fd8000b800000 */
[----:B------:R-:W1:Y:S01]  /*3920*/  LDCU UR4, c[0x0][0x38c] ;  /* 0x00007180ff0477ac */ /* 0x000e620008000800 */
[----:B------:R-:W-:Y:S02]  /*3930*/  PLOP3.LUT P2, PT, PT, PT, PT, 0x80, 0x8 ;  /* 0x000000000008781c */ /* 0x000fe40003f4f070 */
[----:B------:R-:W-:Y:S01]  /*3940*/  SHF.L.U32 R4, R9, 0x1f, RZ ;  /* 0x0000001f09047819 */ /* 0x000fe200000006ff */
[----:B------:R-:W-:Y:S02]  /*3950*/  ULEA UR31, UR32, UR26, 0x3 ;  /* 0x0000001a201f7291 */ /* 0x000fe4000f8e18ff */
[----:B------:R-:W-:Y:S02]  /*3960*/  ULEA UR11, UR32, UR44, 0x6 ;  /* 0x0000002c200b7291 */ /* 0x000fe4000f8e30ff */
[----:B-1----:R-:W-:-:S06]  /*3970*/  UISETP.GE.AND UP0, UPT, UR4, 0x1, UPT ;  /* 0x000000010400788c */ /* 0x002fcc000bf06270 */
[----:B------:R-:W-:-:S05]  /*3980*/  PLOP3.LUT P0, PT, PT, PT, UP0, 0x80, 0x8 ;  /* 0x000000000008781c */ /* 0x000fca0003f0f008 */
[----:B------:R-:W-:-:S08]  /*3990*/  @UP0 ULEA UR4, UR23, UR26, 0x3 ;  /* 0x0000001a17040291 */ /* 0x000fd0000f8e18ff */
[----:B------:R-:W-:-:S04]  /*39a0*/  @P0 SHF.L.U32 R0, R2, 0x1f, RZ ;  /* 0x0000001f02000819 */ /* 0x000fc800000006ff */
[----:B------:R1:W2:Y:S01]  /*39b0*/  @P0 SYNCS.PHASECHK.TRANS64.TRYWAIT P2, [UR4], R0 ;  /* 0x00000000ff0005a7 */ /* 0x0002a20008041104 */
[----:B------:R-:W3:Y:S02]  /*39c0*/  SYNCS.PHASECHK.TRANS64.TRYWAIT P0, [UR31+0xd0], R4 ;  /* 0x0000d004ff0075a7 */ /* 0x000ee4000800111f */
[----:B-123--:R-:W-:Y:S05]  /*39d0*/  @!P0 BRA `(.L_x_69) ;  /* 0x00000058005c8947 */ /* 0x00efea0003800000 */
.L_x_169:
[----:B------:R-:W-:Y:S01]  /*39e0*/  UMOV UR27, UR22 ;  /* 0x00000016001b7c82 */ /* 0x000fe20008000000 */
[----:B------:R-:W-:Y:S05]  /*39f0*/  BRA.U !UP0, `(.L_x_70) ;  /* 0x0000000108c07547 */ /* 0x000fea000b800000 */
[----:B------:R-:W-:Y:S02]  /*3a00*/  UIADD3 UR27, UPT, UPT, UR43, UR22, URZ ;  /* 0x000000162b1b7290 */ /* 0x000fe4000fffe0ff */
[----:B------:R-:W-:Y:S01]  /*3a10*/  UPLOP3.LUT UP2, UPT, UPT, UPT, UPT, 0x40, 0x4 ;  /* 0x000000000004789c */ /* 0x000fe20003f4e870 */
[----:B------:R-:W-:Y:S01]  /*3a20*/  UMOV UR24, UR33 ;  /* 0x0000002100187c82 */ /* 0x000fe20008000000 */
[----:B------:R-:W-:-:S09]  /*3a30*/  UMOV UR10, UR23 ;  /* 0x00000017000a7c82 */ /* 0x000fd20008000000 */
.L_x_73:
[----:B--2---:R-:W-:Y:S01]  /*3a40*/  ULEA UR5, UR10, UR26, 0x3 ;  /* 0x0000001a0a057291 */ /* 0x004fe2000f8e18ff */
[----:B---3--:R-:W-:Y:S11]  /*3a50*/  @P2 BRA `(.L_x_71) ;  /* 0x00000000000c2947 */ /* 0x008ff60003800000 */
[----:B-1----:R-:W-:Y:S04]  /*3a60*/  SHF.L.U32 R4, R2, 0x1f, RZ ;  /* 0x0000001f02047819 */ /* 0x002fe800000006ff */
[----:B------:R-:W1:Y:S02]  /*3a70*/  SYNCS.PHASECHK.TRANS64.TRYWAIT P0, [UR5], R4 ;  /* 0x00000004ff0075a7 */ /* 0x000e640008001105 */
[----:B-1----:R-:W-:Y:S05]  /*3a80*/  @!P0 BRA `(.L_x_72) ;  /* 0x0000005800488947 */ /* 0x002fea0003800000 */
.L_x_71:
[----:B------:R-:W-:Y:S01]  /*3a90*/  UISETP.NE.AND UP0, UPT, UR24, 0x1, UPT ;  /* 0x000000011800788c */ /* 0x000fe2000bf05270 */
[----:B------:R-:W-:Y:S01]  /*3aa0*/  PLOP3.LUT P2, PT, PT, PT, PT, 0x80, 0x8 ;  /* 0x000000000008781c */ /* 0x000fe20003f4f070 */
[----:B------:R-:W-:Y:S02]  /*3ab0*/  UIADD3 UR4, UPT, UPT, UR10, 0x1, URZ ;  /* 0x000000010a047890 */ /* 0x000fe4000fffe0ff */
[----:B------:R-:W-:Y:S02]  /*3ac0*/  UIADD3 UR25, UPT, UPT, UR5, 0x20, URZ ;  /* 0x0000002005197890 */ /* 0x000fe4000fffe0ff */
[----:B------:R-:W-:Y:S01]  /*3ad0*/  UISETP.NE.AND UP1, UPT, UR4, 0x4, UPT ;  /* 0x000000040400788c */ /* 0x000fe2000bf25270 */
[----:B------:R-:W-:Y:S01]  /*3ae0*/  PLOP3.LUT P0, PT, PT, PT, UP0, 0x80, 0x8 ;  /* 0x000000000008781c */ /* 0x000fe20003f0f008 */
[----:B------:R-:W-:Y:S02]  /*3af0*/  UIADD3 UR22, UPT, UPT, UR22, 0x1, URZ ;  /* 0x0000000116167890 */ /* 0x000fe4000fffe0ff */
[----:B------:R-:W-:Y:S02]  /*3b00*/  USEL UR6, URZ, 0x1, UP1 ;  /* 0x00000001ff067887 */ /* 0x000fe40008800000 */
[----:B------:R-:W-:Y:S02]  /*3b10*/  USEL UR23, UR4, URZ, UP1 ;  /* 0x000000ff04177287 */ /* 0x000fe40008800000 */
[----:B------:R-:W-:Y:S02]  /*3b20*/  UIADD3 UR24, UPT, UPT, UR24, -0x1, URZ ;  /* 0xffffffff18187890 */ /* 0x000fe4000fffe0ff */
[----:B------:R-:W-:Y:S01]  /*3b30*/  @UP0 ULEA UR4, UR23, UR26, 0x3 ;  /* 0x0000001a17040291 */ /* 0x000fe2000f8e18ff */
[----:B------:R-:W-:Y:S01]  /*3b40*/  LOP3.LUT R2, R2, UR6, RZ, 0x3c, !PT ;  /* 0x0000000602027c12 */ /* 0x000fe2000f8e3cff */
[----:B------:R-:W-:Y:S02]  /*3b50*/  ULEA UR6, UR10, UR30, 0x9 ;  /* 0x0000001e0a067291 */ /* 0x000fe4000f8e48ff */
[----:B------:R-:W-:Y:S01]  /*3b60*/  UISETP.NE.AND UP0, UPT, UR22, UR27, UPT ;  /* 0x0000001b1600728c */ /* 0x000fe2000bf05270 */
[----:B-1----:R-:W-:Y:S01]  /*3b70*/  @P0 SHF.L.U32 R0, R2, 0x1f, RZ ;  /* 0x0000001f02000819 */ /* 0x002fe200000006ff */
[----:B------:R-:W-:Y:S02]  /*3b80*/  UIADD3 UR20, UPT, UPT, UR6, 0x2, URZ ;  /* 0x0000000206147890 */ /* 0x000fe4000fffe0ff */
[----:B------:R-:W-:Y:S01]  /*3b90*/  UIADD3 UR16, UPT, UPT, UR6, 0x4, URZ ;  /* 0x0000000406107890 */ /* 0x000fe2000fffe0ff */
[----:B------:R2:W3:Y:S01]  /*3ba0*/  @P0 SYNCS.PHASECHK.TRANS64.TRYWAIT P2, [UR4], R0 ;  /* 0x00000000ff0005a7 */ /* 0x0004e20008041104 */
[----:B------:R-:W-:Y:S02]  /*3bb0*/  ULEA UR4, UR10, UR29, 0x9 ;  /* 0x0000001d0a047291 */ /* 0x000fe4000f8e48ff */
[----:B------:R-:W-:Y:S02]  /*3bc0*/  UIADD3 UR12, UPT, UPT, UR6, 0x6, URZ ;  /* 0x00000006060c7890 */ /* 0x000fe4000fffe0ff */
[----:B------:R-:W-:Y:S02]  /*3bd0*/  UIADD3 UR18, UPT, UPT, UR4, 0x2, URZ ;  /* 0x0000000204127890 */ /* 0x000fe4000fffe0ff */
[----:B------:R-:W-:Y:S02]  /*3be0*/  UIADD3 UR14, UPT, UPT, UR4, 0x4, URZ ;  /* 0x00000004040e7890 */ /* 0x000fe4000fffe0ff */
[----:B------:R-:W-:Y:S01]  /*3bf0*/  UIADD3 UR8, UPT, UPT, UR4, 0x6, URZ ;  /* 0x0000000604087890 */ /* 0x000fe2000fffe0ff */
[----:B------:R-:W-:Y:S01]  /*3c00*/  UMOV UR7, 0x40004040 ;  /* 0x4000404000077882 */ /* 0x000fe20000000000 */
[----:B------:R-:W-:Y:S01]  /*3c10*/  UMOV UR5, 0x40004040 ;  /* 0x4000404000057882 */ /* 0x000fe20000000000 */
[----:B------:R-:W-:Y:S01]  /*3c20*/  UMOV UR21, 0x40004040 ;  /* 0x4000404000157882 */ /* 0x000fe20000000000 */
[----:B------:R2:W-:Y:S01]  /*3c30*/  UTCHMMA.2CTA gdesc[UR4], gdesc[UR6], tmem[UR11], tmem[UR40], idesc[UR41], UP2 ;  /* 0x00ff2806040075ea */ /* 0x0005e2000920000b */
[----:B------:R-:W-:Y:S01]  /*3c40*/  UPLOP3.LUT UP2, UPT, UPT, UPT, UPT, 0x80, 0x8 ;  /* 0x000000000008789c */ /* 0x000fe20003f4f070 */
[----:B------:R-:W-:Y:S01]  /*3c50*/  UMOV UR19, 0x40004040 ;  /* 0x4000404000137882 */ /* 0x000fe20000000000 */
[----:B------:R-:W-:Y:S01]  /*3c60*/  UMOV UR17, 0x40004040 ;  /* 0x4000404000117882 */ /* 0x000fe20000000000 */
[----:B------:R2:W-:Y:S01]  /*3c70*/  UTCHMMA.2CTA gdesc[UR18], gdesc[UR20], tmem[UR11], tmem[UR38], idesc[UR39], UPT ;  /* 0x00ff2614120075ea */ /* 0x0005e2000ba0000b */
[----:B------:R-:W-:Y:S01]  /*3c80*/  UMOV UR15, 0x40004040 ;  /* 0x40004040000f7882 */ /* 0x000fe20000000000 */
[----:B------:R-:W-:Y:S01]  /*3c90*/  UMOV UR13, 0x40004040 ;  /* 0x40004040000d7882 */ /* 0x000fe20000000000 */
[----:B------:R-:W-:Y:S01]  /*3ca0*/  UMOV UR9, 0x40004040 ;  /* 0x4000404000097882 */ /* 0x000fe20000000000 */
[----:B------:R2:W-:Y:S01]  /*3cb0*/  UTCHMMA.2CTA gdesc[UR14], gdesc[UR16], tmem[UR11], tmem[UR36], idesc[UR37], UPT ;  /* 0x00ff24100e0075ea */ /* 0x0005e2000ba0000b */
[----:B------:R2:W-:Y:S01]  /*3cc0*/  UTCHMMA.2CTA gdesc[UR8], gdesc[UR12], tmem[UR11], tmem[UR34], idesc[UR35], UPT ;  /* 0x00ff220c080075ea */ /* 0x0005e2000ba0000b */
[----:B------:R2:W-:Y:S01]  /*3cd0*/  UTCBAR.2CTA.MULTICAST [UR25], URZ, UR28 ;  /* 0x000000ff190073e9 */ /* 0x0005e2000820081c */
[----:B------:R-:W-:Y:S01]  /*3ce0*/  UMOV UR10, UR23 ;  /* 0x00000017000a7c82 */ /* 0x000fe20008000000 */
[----:B------:R-:W-:Y:S05]  /*3cf0*/  BRA.U UP0, `(.L_x_73) ;  /* 0xfffffffd00507547 */ /* 0x000fea000b83ffff */
.L_x_70:
[----:B--2---:R-:W-:Y:S01]  /*3d00*/  UIADD3 UR4, UPT, UPT, UR31, 0xb0, URZ ;  /* 0x000000b01f047890 */ /* 0x004fe2000fffe0ff */
[----:B------:R-:W-:-:S08]  /*3d10*/  UMOV UR22, UR27 ;  /* 0x0000001b00167c82 */ /* 0x000fd00008000000 */
[----:B------:R2:W-:Y:S01]  /*3d20*/  UTCBAR.2CTA.MULTICAST [UR4], URZ, UR42 ;  /* 0x000000ff040073e9 */ /* 0x0005e2000820082a */
[----:B------:R-:W-:Y:S02]  /*3d30*/  NOP ;  /* 0x0000000000007918 */ /* 0x000fe40000000000 */
.L_x_68:
[----:B--2---:R-:W-:Y:S01]  /*3d40*/  UIADD3 UR4, UPT, UPT, UR32, 0x1, URZ ;  /* 0x0000000120047890 */ /* 0x004fe2000fffe0ff */
[----:B------:R-:W-:-:S03]  /*3d50*/  ISETP.NE.AND P0, PT, R8, 0x2, PT ;  /* 0x000000020800780c */ /* 0x000fc60003f05270 */
[----:B------:R-:W-:Y:S01]  /*3d60*/  UISETP.NE.AND UP0, UPT, UR4, 0x4, UPT ;  /* 0x000000040400788c */ /* 0x000fe2000bf05270 */
[----:B-1----:R-:W-:Y:S02]  /*3d70*/  SEL R0, RZ, 0x1, P0 ;  /* 0x00000001ff007807 */ /* 0x002fe40000000000 */
[----:B------:R-:W-:Y:S01]  /*3d80*/  SEL R8, R8, RZ, P0 ;  /* 0x000000ff08087207 */ /* 0x000fe20000000000 */
[----:B------:R-:W-:Y:S01]  /*3d90*/  USEL UR5, URZ, 0x1, UP0 ;  /* 0x00000001ff057887 */ /* 0x000fe20008000000 */
[----:B------:R-:W-:Y:S01]  /*3da0*/  LOP3.LUT R3, R3, R0, RZ, 0x3c, !PT ;  /* 0x0000000003037212 */ /* 0x000fe200078e3cff */
[----:B------:R-:W-:-:S04]  /*3db0*/  USEL UR32, UR4, URZ, UP0 ;  /* 0x000000ff04207287 */ /* 0x000fc80008000000 */
[----:B------:R-:W-:Y:S01]  /*3dc0*/  LOP3.LUT R9, R9, UR5, RZ, 0x3c, !PT ;  /* 0x0000000509097c12 */ /* 0x000fe2000f8e3cff */
[----:B------:R-:W-:Y:S07]  /*3dd0*/  @P1 BRA `(.L_x_74) ;  /* 0xfffffff800881947 */ /* 0x000fee000383ffff */
[----:B------:R-:W1:Y:S01]  /*3de0*/  S2UR UR8, SR_CgaCtaId ;  /* 0x00000000000879c3 */ /* 0x000e620000008800 */
[----:B------:R-:W-:Y:S01]  /*3df0*/  ELECT P0, URZ, PT ;  /* 0x0000000000ff782f */ /* 0x000fe20003800000 */
[----:B------:R-:W-:Y:S01]  /*3e00*/  HFMA2 R0, -RZ, RZ, 0, 5.9604644775390625e-08 ;  /* 0x00000001ff007431 */ /* 0x000fe200000001ff */
[----:B------:R-:W-:-:S05]  /*3e10*/  UMOV UR4, 0x40 ;  /* 0x0000004000047882 */ /* 0x000fca0000000000 */
[----:B------:R-:W-:Y:S01]  /*3e20*/  UVIRTCOUNT.DEALLOC.SMPOOL 0x80 ;  /* 0x000000800000784c */ /* 0x000fe20000000000 */
[----:B------:R-:W-:Y:S02]  /*3e30*/  UISETP.NE.AND UP1, UPT, UR48, URZ, UPT ;  /* 0x000000ff3000728c */ /* 0x000fe4000bf25270 */
[----:B-1----:R-:W-:-:S09]  /*3e40*/  ULEA UR8, UR8, UR4, 0x18 ;  /* 0x0000000408087291 */ /* 0x002fd2000f8ec0ff */
[----:B------:R1:W-:Y:S01]  /*3e50*/  @P0 STS.U8 [UR8+0x1c], R0 ;  /* 0x00001c00ff000988 */ /* 0x0003e20008000008 */
[----:B------:R-:W-:Y:S05]  /*3e60*/  BRA.U UP1, `(.L_x_75) ;  /* 0x0000000101a07547 */ /* 0x000fea000b800000 */
[----:B------:R-:W-:Y:S01]  /*3e70*/  UIADD3 UR7, UPT, UPT, UR26, 0xd0, URZ ;  /* 0x000000d01a077890 */ /* 0x000fe2000fffe0ff */
[----:B------:R-:W-:-:S03]  /*3e80*/  SHF.L.U32 R2, R9, 0x1f, RZ ;  /* 0x0000001f09027819 */ /* 0x000fc600000006ff */
[----:B------:R-:W-:-:S09]  /*3e90*/  ULEA UR4, UR32, UR7, 0x3 ;  /* 0x0000000720047291 */ /* 0x000fd2000f8e18ff */
[----:B------:R-:W2:Y:S02]  /*3ea0*/  SYNCS.PHASECHK.TRANS64.TRYWAIT P0, [UR4], R2 ;  /* 0x00000002ff0075a7 */ /* 0x000ea40008001104 */
[----:B--2---:R-:W-:Y:S05]  /*3eb0*/  @!P0 BRA `(.L_x_76) ;  /* 0x0000005400548947 */ /* 0x004fea0003800000 */
.L_x_172:
        /* <DEDUP_REMOVED lines=9> */
.L_x_174:
        /* <DEDUP_REMOVED lines=9> */
.L_x_176:
[----:B------:R-:W-:-:S04]  /*3fe0*/  UIADD3 UR4, UPT, UPT, UR4, 0x1, URZ ;  /* 0x0000000104047890 */ /* 0x000fc8000fffe0ff */
[----:B------:R-:W-:-:S04]  /*3ff0*/  UISETP.NE.AND UP0, UPT, UR4, 0x4, UPT ;  /* 0x000000040400788c */ /* 0x000fc8000bf05270 */
[----:B------:R-:W-:Y:S02]  /*4000*/  USEL UR5, URZ, 0x1, UP0 ;  /* 0x00000001ff057887 */ /* 0x000fe40008000000 */
[----:B------:R-:W-:-:S04]  /*4010*/  USEL UR4, UR4, URZ, UP0 ;  /* 0x000000ff04047287 */ /* 0x000fc80008000000 */
[----:B------:R-:W-:Y:S01]  /*4020*/  ULEA UR4, UR4, UR7, 0x3 ;  /* 0x0000000704047291 */ /* 0x000fe2000f8e18ff */
[----:B------:R-:W-:-:S04]  /*4030*/  LOP3.LUT R2, R2, UR5, RZ, 0x3c, !PT ;  /* 0x0000000502027c12 */ /* 0x000fc8000f8e3cff */
[----:B------:R-:W-:Y:S01]  /*4040*/  SHF.L.U32 R2, R2, 0x1f, RZ ;  /* 0x0000001f02027819 */ /* 0x000fe200000006ff */
[----:B-1----:R-:W-:-:S04]  /*4050*/  IMAD.U32 R0, RZ, RZ, UR4 ;  /* 0x00000004ff007e24 */ /* 0x002fc8000f8e00ff */
[----:B------:R1:W2:Y:S03]  /*4060*/  SYNCS.PHASECHK.TRANS64.TRYWAIT P0, [R0+URZ], R2 ;  /* 0x00000002000075a7 */ /* 0x0002a600080011ff */
[----:B--2---:R-:W-:Y:S05]  /*4070*/  @!P0 NANOSLEEP.SYNCS 0x989680 ;  /* 0x009896800000895d */ /* 0x004fea0003900000 */
[----:B------:R-:W2:Y:S02]  /*4080*/  @!P0 SYNCS.PHASECHK.TRANS64 P0, [R0+URZ], R2 ;  /* 0x00000002000085a7 */ /* 0x000ea400080010ff */
[----:B--2---:R-:W-:Y:S05]  /*4090*/  @P0 BRA `(.L_x_79) ;  /* 0x0000000000200947 */ /* 0x004fea0003800000 */
.L_x_80:
[----:B--2---:R2:W4:Y:S02]  /*40a0*/  SYNCS.PHASECHK.TRANS64.TRYWAIT P0, [R0+URZ], R2 ;  /* 0x00000002000075a7 */ /* 0x00452400080011ff */
[----:B----4-:R-:W-:Y:S05]  /*40b0*/  @!P0 NANOSLEEP.SYNCS 0x989680 ;  /* 0x009896800000895d */ /* 0x010fea0003900000 */
[----:B------:R-:W4:Y:S02]  /*40c0*/  @!P0 SYNCS.PHASECHK.TRANS64 P0, [R0+URZ], R2 ;  /* 0x00000002000085a7 */ /* 0x000f2400080010ff */
[----:B----4-:R-:W-:Y:S05]  /*40d0*/  @!P0 BRA `(.L_x_80) ;  /* 0xfffffffc00f08947 */ /* 0x010fea000383ffff */
[----:B------:R-:W-:Y:S05]  /*40e0*/  BRA `(.L_x_79) ;  /* 0x00000000000c7947 */ /* 0x000fea0003800000 */
.L_x_75:
[----:B------:R-:W-:-:S04]  /*40f0*/  UIADD3 UR4, UPT, UPT, UR26, 0x110, URZ ;  /* 0x000001101a047890 */ /* 0x000fc8000fffe0ff */
[----:B------:R-:W-:-:S09]  /*4100*/  UPRMT UR4, UR49, 0x654, UR4 ;  /* 0x0000065431047896 */ /* 0x000fd20008000004 */
[----:B------:R-:W-:Y:S03]  /*4110*/  SYNCS.ARRIVE.TRANS64.RED.A1T0 RZ, [UR4], RZ ;  /* 0x000000ffffff79a7 */ /* 0x000fe60008100404 */
.L_x_79:
[----:B-12---:R-:W-:Y:S01]  /*4120*/  SHF.L.U32 R2, RZ, 0x1f, RZ ;  /* 0x0000001fff027819 */ /* 0x006fe200000006ff */
[----:B------:R-:W-:Y:S01]  /*4130*/  UIADD3 UR4, UPT, UPT, UR26, 0x110, URZ ;  /* 0x000001101a047890 */ /* 0x000fe2000fffe0ff */
[----:B------:R-:W-:Y:S02]  /*4140*/  PLOP3.LUT P0, PT, PT, PT, UP1, 0x80, 0x8 ;  /* 0x000000000008781c */ /* 0x000fe40003f0f018 */
[----:B------:R-:W1:Y:S02]  /*4150*/  SYNCS.PHASECHK.TRANS64.TRYWAIT P1, [UR26+0x110], R2 ;  /* 0x00011002ff0075a7 */ /* 0x000e64000802111a */
[----:B-1----:R-:W-:Y:S09]  /*4160*/  @!P1 BRA `(.L_x_81) ;  /* 0x0000005000f09947 */ /* 0x002ff20003800000 */
.L_x_178:
[----:B------:R-:W-:Y:S01]  /*4170*/  @!UP1 UPRMT UR4, UR49, 0x654, UR4 ;  /* 0x0000065431049896 */ /* 0x000fe20008000004 */
[----:B------:R-:W-:Y:S01]  /*4180*/  UMOV UR5, 0xffff ;  /* 0x0000ffff00057882 */ /* 0x000fe20000000000 */
[----:B------:R-:W-:-:S07]  /*4190*/  UMOV UR6, 0x1 ;  /* 0x0000000100067882 */ /* 0x000fce0000000000 */
[----:B------:R-:W-:Y:S01]  /*41a0*/  @!P0 SYNCS.ARRIVE.TRANS64.RED.A1T0 RZ, [UR4], RZ ;  /* 0x000000ffffff89a7 */ /* 0x000fe20008100404 */
[----:B------:R-:W-:Y:S01]  /*41b0*/  NOP ;  /* 0x0000000000007918 */ /* 0x000fe20000000000 */
[----:B-1----:R-:W1:Y:S01]  /*41c0*/  LDS R0, [UR8+0x14] ;  /* 0x00001408ff007984 */ /* 0x002e620008000800 */
[----:B------:R-:W-:-:S04]  /*41d0*/  ULOP3.LUT UR4, UR44, 0xffff, URZ, 0xc0, !UPT ;  /* 0x0000ffff2c047892 */ /* 0x000fc8000f8ec0ff */
[----:B------:R-:W-:-:S04]  /*41e0*/  USHF.R.U32.HI UR4, URZ, 0x5, UR4 ;  /* 0x00000005ff047899 */ /* 0x000fc80008011604 */
[----:B------:R-:W-:Y:S02]  /*41f0*/  USHF.L.U32 UR5, UR5, UR4, URZ ;  /* 0x0000000405057299 */ /* 0x000fe400080006ff */
[----:B------:R-:W-:-:S04]  /*4200*/  USHF.L.U32 UR4, UR6, UR4, URZ ;  /* 0x0000000406047299 */ /* 0x000fc800080006ff */
[----:B-1----:R-:W-:-:S04]  /*4210*/  LOP3.LUT R0, R0, UR5, RZ, 0xc0, !PT ;  /* 0x0000000500007c12 */ /* 0x002fc8000f8ec0ff */
[----:B------:R-:W-:-:S13]  /*4220*/  ISETP.NE.AND P0, PT, R0, UR5, PT ;  /* 0x0000000500007c0c */ /* 0x000fda000bf05270 */
[----:B------:R-:W-:Y:S05]  /*4230*/  @P0 BRA `(.L_x_82) ;  /* 0x0000000000580947 */ /* 0x000fea0003800000 */
[----:B------:R-:W1:Y:S02]  /*4240*/  LDS R0, [UR8+0x18] ;  /* 0x00001808ff007984 */ /* 0x000e640008000800 */
[----:B-1----:R-:W-:-:S04]  /*4250*/  LOP3.LUT R0, R0, UR4, RZ, 0xc0, !PT ;  /* 0x0000000400007c12 */ /* 0x002fc8000f8ec0ff */
[----:B------:R-:W-:-:S13]  /*4260*/  ISETP.NE.AND P0, PT, R0, UR4, PT ;  /* 0x0000000400007c0c */ /* 0x000fda000bf05270 */
[----:B------:R-:W-:Y:S05]  /*4270*/  @P0 BRA `(.L_x_83) ;  /* 0x00000000003c0947 */ /* 0x000fea0003800000 */
[----:B------:R-:W1:Y:S01]  /*4280*/  S2R R2, SR_LANEID ;  /* 0x0000000000027919 */ /* 0x000e620000000000 */
[----:B------:R-:W-:-:S06]  /*4290*/  ULOP3.LUT UR5, URZ, UR5, URZ, 0x33, !UPT ;  /* 0x00000005ff057292 */ /* 0x000fcc000f8e33ff */
[----:B------:R-:W-:-:S04]  /*42a0*/  IMAD.U32 R0, RZ, RZ, UR5 ;  /* 0x00000005ff007e24 */ /* 0x000fc8000f8e00ff */
[----:B------:R2:W4:Y:S02]  /*42b0*/  REDUX UR7, R0 ;  /* 0x00000000000773c4 */ /* 0x0005240000000000 */
[----:B------:R1:W-:Y:S01]  /*42c0*/  UTCATOMSWS.AND URZ, UR5 ;  /* 0x0000000500ff79e3 */ /* 0x0003e20008000000 */
[----:B--2---:R-:W-:Y:S01]  /*42d0*/  LOP3.LUT R0, RZ, UR4, RZ, 0x33, !PT ;  /* 0x00000004ff007c12 */ /* 0x004fe2000f8e33ff */
[----:B------:R-:W-:Y:S02]  /*42e0*/  VOTEU.ANY UR4, UPT, PT ;  /* 0x0000000000047886 */ /* 0x000fe400038e0100 */
[----:B------:R-:W-:Y:S02]  /*42f0*/  UFLO.U32 UR4, UR4 ;  /* 0x00000004000472bd */ /* 0x000fe400080e0000 */
[----:B------:R-:W2:Y:S04]  /*4300*/  REDUX UR6, R0 ;  /* 0x00000000000673c4 */ /* 0x000ea80000000000 */
[----:B-1----:R-:W-:-:S02]  /*4310*/  ISETP.EQ.U32.AND P0, PT, R2, UR4, PT ;  /* 0x0000000402007c0c */ /* 0x002fc4000bf02070 */
[----:B----4-:R-:W-:-:S11]  /*4320*/  MOV R2, UR7 ;  /* 0x0000000700027c02 */ /* 0x010fd60008000f00 */
[----:B------:R1:W-:Y:S01]  /*4330*/  @P0 ATOMS.AND RZ, [UR8+0x14], R2 ;  /* 0x00001402ffff098c */ /* 0x0003e2000a800008 */
[----:B--2---:R-:W-:-:S05]  /*4340*/  IMAD.U32 R0, RZ, RZ, UR6 ;  /* 0x00000006ff007e24 */ /* 0x004fca000f8e00ff */
[----:B------:R1:W-:Y:S01]  /*4350*/  @P0 ATOMS.AND RZ, [UR8+0x18], R0 ;  /* 0x00001800ffff098c */ /* 0x0003e2000a800008 */
[----:B------:R-:W-:Y:S05]  /*4360*/  BRA `(.L_x_84) ;  /* 0x0000000000147947 */ /* 0x000fea0003800000 */
.L_x_83:
[----:B------:R-:W-:Y:S02]  /*4370*/  MOV R2, 0x4390 ;  /* 0x0000439000027802 */ /* 0x000fe40000000f00 */
[----:B---3-5:R-:W-:Y:S05]  /*4380*/  CALL.REL.NOINC `($__internal_0_$__cuda_sm10x_tcgen05_guardrail_trap_col_being_dealloced_not_returned_by_alloc) ;  /* 0x0000005400d07944 */ /* 0x028fea0003c00000 */
[----:B------:R-:W-:Y:S05]  /*4390*/  BRA `(.L_x_84) ;  /* 0x0000000000087947 */ /* 0x000fea0003800000 */
.L_x_82:
[----:B------:R-:W-:Y:S02]  /*43a0*/  MOV R2, 0x43c0 ;  /* 0x000043c000027802 */ /* 0x000fe40000000f00 */
[----:B---3-5:R-:W-:Y:S05]  /*43b0*/  CALL.REL.NOINC `($__internal_2_$__cuda_sm10x_tcgen05_guardrail_trap_unallocated_columns_being_dealloced) ;  /* 0x0000005400dc7944 */ /* 0x028fea0003c00000 */
.L_x_84:
[----:B------:R-:W-:Y:S01]  /*43c0*/  NOP ;  /* 0x0000000000007918 */ /* 0x000fe20000000000 */
[----:B------:R-:W-:Y:S05]  /*43d0*/  EXIT ;  /* 0x000000000000794d */ /* 0x000fea0003800000 */
.L_x_55:
[----:B------:R-:W-:-:S09]  /*43e0*/  UISETP.NE.OR UP0, UPT, UR25, 0x3, !UP3 ;  /* 0x000000031900788c */ /* 0x000fd2000df05670 */
[----:B------:R-:W-:Y:S05]  /*43f0*/  BRA.U UP0, `(.L_x_85) ;  /* 0x0000001100b87547 */ /* 0x000fea000b800000 */
[----:B------:R-:W1:Y:S01]  /*4400*/  LDCU UR31, c[0x0][0x370] ;  /* 0x00006e00ff1f77ac */ /* 0x000e620008000800 */
[----:B------:R-:W2:Y:S01]  /*4410*/  LDC.64 R16, c[0x0][0x348] ;  /* 0x0000d200ff107b82 */ /* 0x000ea20000000a00 */
[----:B------:R-:W-:Y:S02]  /*4420*/  HFMA2 R13, -RZ, RZ, 0, 0 ;  /* 0x00000000ff0d7431 */ /* 0x000fe400000001ff */
[----:B------:R-:W-:Y:S01]  /*4430*/  IMAD.MOV.U32 R15, RZ, RZ, 0x1 ;  /* 0x00000001ff0f7424 */ /* 0x000fe200078e00ff */
[----:B------:R-:W1:Y:S01]  /*4440*/  LDCU.128 UR48, c[0x0][0xb10] ;  /* 0x00016200ff3077ac */ /* 0x000e620008000c00 */
[----:B------:R-:W-:Y:S01]  /*4450*/  IMAD.MOV.U32 R14, RZ, RZ, RZ ;  /* 0x000000ffff0e7224 */ /* 0x000fe200078e00ff */
[----:B------:R-:W-:Y:S01]  /*4460*/  MOV R7, 0x1000 ;  /* 0x0000100000077802 */ /* 0x000fe20000000f00 */
[----:B------:R-:W3:Y:S01]  /*4470*/  LDCU UR30, c[0x0][0x374] ;  /* 0x00006e80ff1e77ac */ /* 0x000ee20008000800 */
[----:B------:R-:W4:Y:S01]  /*4480*/  LDC.64 R2, c[0x0][0x888] ;  /* 0x00022200ff027b82 */ /* 0x000f220000000a00 */
[----:B------:R-:W3:Y:S01]  /*4490*/  LDCU UR15, c[0x0][0xb0c] ;  /* 0x00016180ff0f77ac */ /* 0x000ee20008000800 */
[----:B------:R-:W2:Y:S06]  /*44a0*/  LDCU UR52, c[0x0][0xb20] ;  /* 0x00016400ff3477ac */ /* 0x000eac0008000800 */
[----:B------:R-:W4:Y:S01]  /*44b0*/  LDC.64 R4, c[0x0][0x890] ;  /* 0x00022400ff047b82 */ /* 0x000f220000000a00 */
[----:B------:R-:W2:Y:S01]  /*44c0*/  LDCU UR4, c[0x0][0xb30] ;  /* 0x00016600ff0477ac */ /* 0x000ea20008000800 */
[----:B------:R-:W-:Y:S01]  /*44d0*/  UMOV UR21, 0x400 ;  /* 0x0000040000157882 */ /* 0x000fe20000000000 */
[----:B-1----:R-:W-:-:S02]  /*44e0*/  UIMAD.WIDE.U32 UR6, UR31, UR48, URZ ;  /* 0x000000301f0672a5 */ /* 0x002fc4000f8e00ff */
[----:B---3--:R-:W-:Y:S02]  /*44f0*/  UIMAD.WIDE.U32 UR8, UR30, UR51, URZ ;  /* 0x000000331e0872a5 */ /* 0x008fe4000f8e00ff */
[----:B------:R-:W-:Y:S02]  /*4500*/  ULEA UR21, UR47, UR21, 0x18 ;  /* 0x000000152f157291 */ /* 0x000fe4000f8ec0ff */
[----:B------:R-:W-:Y:S02]  /*4510*/  UPLOP3.LUT UP2, UPT, UPT, UPT, UPT, 0x40, 0x4 ;  /* 0x000000000004789c */ /* 0x000fe40003f4e870 */
[----:B------:R-:W-:Y:S01]  /*4520*/  UIADD3 UR37, UPT, UPT, UR21, 0x58, URZ ;  /* 0x0000005815257890 */ /* 0x000fe2000fffe0ff */
[----:B------:R-:W-:Y:S01]  /*4530*/  UMOV UR6, UR7 ;  /* 0x0000000700067c82 */ /* 0x000fe20008000000 */
[----:B------:R-:W-:Y:S01]  /*4540*/  UMOV UR38, UR9 ;  /* 0x0000000900267c82 */ /* 0x000fe20008000000 */
[----:B------:R-:W-:Y:S02]  /*4550*/  UISETP.GE.AND UP0, UPT, UR45, 0x1, UPT ;  /* 0x000000012d00788c */ /* 0x000fe4000bf06270 */
[----:B------:R-:W-:Y:S01]  /*4560*/  UISETP.NE.AND UP4, UPT, UR45, 0x1, UPT ;  /* 0x000000012d00788c */ /* 0x000fe2000bf85270 */
[----:B------:R-:W1:Y:S01]  /*4570*/  LDCU.64 UR22, c[0x0][0xb28] ;  /* 0x00016500ff1677ac */ /* 0x000e620008000a00 */
[----:B------:R-:W-:-:S02]  /*4580*/  UISETP.NE.AND UP6, UPT, UR15, 0x1, UPT ;  /* 0x000000010f00788c */ /* 0x000fc4000bfc5270 */
[----:B------:R-:W-:Y:S02]  /*4590*/  UISETP.NE.AND UP5, UPT, UR50, 0x1, UPT ;  /* 0x000000013200788c */ /* 0x000fe4000bfa5270 */
[----:B------:R-:W-:Y:S02]  /*45a0*/  UIADD3 UR41, UPT, UPT, UR21, 0x40, URZ ;  /* 0x0000004015297890 */ /* 0x000fe4000fffe0ff */
[----:B------:R-:W-:Y:S02]  /*45b0*/  UIADD3 UR33, UPT, UPT, UR21, 0x48, URZ ;  /* 0x0000004815217890 */ /* 0x000fe4000fffe0ff */
[----:B------:R-:W-:Y:S02]  /*45c0*/  UIADD3 UR25, UPT, UPT, UR21, 0x50, URZ ;  /* 0x0000005015197890 */ /* 0x000fe4000fffe0ff */
[----:B------:R-:W-:Y:S02]  /*45d0*/  UPRMT UR37, UR47, 0x654, UR37 ;  /* 0x000006542f257896 */ /* 0x000fe40008000025 */
[----:B------:R-:W-:-:S02]  /*45e0*/  USHF.R.U32.HI UR39, URZ, UR49, UR6 ;  /* 0x00000031ff277299 */ /* 0x000fc40008011606 */
[----:B--2---:R-:W-:Y:S02]  /*45f0*/  USHF.R.U32.HI UR38, URZ, UR52, UR38 ;  /* 0x00000034ff267299 */ /* 0x004fe40008011626 */
[----:B------:R-:W-:-:S11]  /*4600*/  UISETP.NE.AND UP3, UPT, UR4, 0x1, UPT ;  /* 0x000000010400788c */ /* 0x000fd6000bf65270 */
.L_x_96:
[C---:B------:R-:W-:Y:S02]  /*4610*/  LEA R12, R14.reuse, UR21, 0x3 ;  /* 0x000000150e0c7c11 */ /* 0x040fe4000f8e18ff */
[----:B------:R-:W-:Y:S02]  /*4620*/  SHF.L.U32 R0, R13, 0x1f, RZ ;  /* 0x0000001f0d007819 */ /* 0x000fe400000006ff */
[----:B------:R-:W-:Y:S02]  /*4630*/  LEA R8, R14, UR21, 0x4 ;  /* 0x000000150e087c11 */ /* 0x000fe4000f8e20ff */
[----:B--2---:R-:W2:Y:S02]  /*4640*/  SYNCS.PHASECHK.TRANS64.TRYWAIT P0, [R12+URZ+0x90], R0 ;  /* 0x000090000c0075a7 */ /* 0x004ea400080011ff */
[----:B--2---:R-:W-:Y:S05]  /*4650*/  @!P0 BRA `(.L_x_86) ;  /* 0x0000004c00cc8947 */ /* 0x004fea0003800000 */
.L_x_179:
[----:B------:R-:W3:Y:S01]  /*4660*/  LDS.128 R8, [R8+0x120] ;  /* 0x0001200008087984 */ /* 0x000ee20000000c00 */
[----:B------:R-:W-:Y:S01]  /*4670*/  UISETP.GE.AND UP0, UPT, UR45, 0x1, UPT ;  /* 0x000000012d00788c */ /* 0x000fe2000bf06270 */
[----:B------:R-:W-:Y:S01]  /*4680*/  @!PT LDS RZ, [RZ] ;  /* 0x00000000fffff984 */ /* 0x000fe20000000800 */
[----:B------:R-:W-:Y:S01]  /*4690*/  @!PT LDS RZ, [RZ] ;  /* 0x00000000fffff984 */ /* 0x000fe20000000800 */
[----:B------:R-:W-:Y:S01]  /*46a0*/  @!PT LDS RZ, [RZ] ;  /* 0x00000000fffff984 */ /* 0x000fe20000000800 */
[----:B------:R-:W-:Y:S01]  /*46b0*/  @!PT LDS RZ, [RZ] ;  /* 0x00000000fffff984 */ /* 0x000fe20000000800 */
[----:B------:R1:W-:Y:S06]  /*46c0*/  MEMBAR.ALL.CTA ;  /* 0x0000000000007992 */ /* 0x0003ec0000008000 */
[----:B-1----:R-:W1:Y:S01]  /*46d0*/  FENCE.VIEW.ASYNC.S ;  /* 0x00000000000073c6 */ /* 0x002e620000000000 */
[----:B---3--:R-:W-:Y:S11]  /*46e0*/  LOP3.LUT P0, RZ, R10, 0x1, RZ, 0xc0, !PT ;  /* 0x000000010aff7812 */ /* 0x008ff6000780c0ff */
[----:B------:R-:W-:Y:S02]  /*46f0*/  @!UPT UIADD3 URZ, UPT, UPT, URZ, URZ, URZ ;  /* 0x000000fffffff290 */ /* 0x000fe4000fffe0ff */
[----:B-1----:R-:W-:Y:S01]  /*4700*/  VOTEU.ANY UP1, P0 ;  /* 0x0000000000ff7886 */ /* 0x002fe20000020100 */
[----:B------:R-:W-:Y:S11]  /*4710*/  PLOP3.LUT P0, PT, PT, PT, UP1, 0x80, 0x8 ;  /* 0x000000000008781c */ /* 0x000ff60003f0f018 */
[----:B------:R-:W-:Y:S02]  /*4720*/  @!UPT UIADD3 URZ, UPT, UPT, URZ, URZ, URZ ;  /* 0x000000fffffff290 */ /* 0x000fe4000fffe0ff */
[----:B--2---:R-:W-:Y:S02]  /*4730*/  @P0 SHF.R.U32.HI R0, RZ, 0x10, R9 ;  /* 0x00000010ff000819 */ /* 0x004fe40000011609 */
[----:B------:R-:W-:Y:S02]  /*4740*/  @P0 MOV R6, R8 ;  /* 0x0000000800060202 */ /* 0x000fe40000000f00 */
[----:B------:R-:W-:Y:S01]  /*4750*/  @P0 R2UR UR4, R0 ;  /* 0x00000000000402ca */ /* 0x000fe200000e0000 */
[----:B------:R-:W-:Y:S01]  /*4760*/  VIADD R0, R12, 0xa0 ;  /* 0x000000a00c007836 */ /* 0x000fe20000000000 */
[----:B------:R-:W-:Y:S02]  /*4770*/  @P0 LOP3.LUT R8, R9, 0xffff, RZ, 0xc0, !PT ;  /* 0x0000ffff09080812 */ /* 0x000fe400078ec0ff */
[----:B------:R-:W-:Y:S02]  /*4780*/  @P0 R2UR UR6, R6 ;  /* 0x00000000060602ca */ /* 0x000fe400000e0000 */
[----:B------:R-:W-:Y:S02]  /*4790*/  PRMT R0, RZ, 0x654, R0 ;  /* 0x00000654ff007816 */ /* 0x000fe40000000000 */
[----:B------:R-:W-:Y:S02]  /*47a0*/  @P0 R2UR UR5, R8 ;  /* 0x00000000080502ca */ /* 0x000fe400000e0000 */
[----:B------:R1:W-:Y:S03]  /*47b0*/  SYNCS.ARRIVE.TRANS64.RED.A1T0 RZ, [R0+URZ], RZ ;  /* 0x000000ff00ff79a7 */ /* 0x0003e600081004ff */
[----:B------:R-:W-:Y:S04]  /*47c0*/  @UP1 UMOV UR29, UR4 ;  /* 0x00000004001d1c82 */ /* 0x000fe80008000000 */
[----:B------:R-:W-:Y:S04]  /*47d0*/  @UP1 UMOV UR14, UR6 ;  /* 0x00000006000e1c82 */ /* 0x000fe80008000000 */
[----:B------:R-:W-:Y:S01]  /*47e0*/  @UP1 UMOV UR13, UR5 ;  /* 0x00000005000d1c82 */ /* 0x000fe20008000000 */
[----:B------:R-:W-:Y:S05]  /*47f0*/  BRA.U !UP0, `(.L_x_87) ;  /* 0x0000000108a47547 */ /* 0x000fea000b800000 */
[----:B------:R-:W-:Y:S02]  /*4800*/  UIMAD.WIDE.U32 UR16, UR13, UR51, URZ ;  /* 0x000000330d1072a5 */ /* 0x000fe4000f8e00ff */
[----:B------:R-:W-:Y:S02]  /*4810*/  UIMAD.WIDE.U32 UR18, UR14, UR48, URZ ;  /* 0x000000300e1272a5 */ /* 0x000fe4000f8e00ff */
[----:B------:R-:W-:Y:S02]  /*4820*/  USEL UR4, UR30, UR38, !UP5 ;  /* 0x000000261e047287 */ /* 0x000fe4000e800000 */
[----:B------:R-:W-:Y:S02]  /*4830*/  USEL UR7, UR31, UR39, !UP6 ;  /* 0x000000271f077287 */ /* 0x000fe4000f000000 */
[----:B------:R-:W-:Y:S02]  /*4840*/  UIMAD.WIDE.U32 UR8, UR4, UR22, URZ ;  /* 0x00000016040872a5 */ /* 0x000fe4000f8e00ff */
[----:B------:R-:W-:Y:S01]  /*4850*/  UIMAD.WIDE.U32 UR10, UR7, UR22, URZ ;  /* 0x00000016070a72a5 */ /* 0x000fe2000f8e00ff */
[----:B------:R-:W-:Y:S02]  /*4860*/  UMOV UR5, UR17 ;  /* 0x0000001100057c82 */ /* 0x000fe40008000000 */
[----:B------:R-:W-:Y:S03]  /*4870*/  USHF.R.U32.HI UR6, URZ, UR52, UR5 ;  /* 0x00000034ff067299 */ /* 0x000fe60008011605 */
[----:B------:R-:W-:Y:S01]  /*4880*/  UMOV UR5, UR19 ;  /* 0x0000001300057c82 */ /* 0x000fe20008000000 */
[----:B------:R-:W-:Y:S02]  /*4890*/  USEL UR6, UR13, UR6, !UP5 ;  /* 0x000000060d067287 */ /* 0x000fe4000e800000 */
[----:B------:R-:W-:Y:S03]  /*48a0*/  USHF.R.U32.HI UR12, URZ, UR49, UR5 ;  /* 0x00000031ff0c7299 */ /* 0x000fe60008011605 */
[----:B------:R-:W-:Y:S02]  /*48b0*/  UMOV UR5, UR9 ;  /* 0x0000000900057c82 */ /* 0x000fe40008000000 */
[----:B------:R-:W-:Y:S03]  /*48c0*/  @UP4 USHF.R.U32.HI UR4, URZ, UR23, UR5 ;  /* 0x00000017ff044299 */ /* 0x000fe60008011605 */
[----:B------:R-:W-:Y:S01]  /*48d0*/  UMOV UR5, UR11 ;  /* 0x0000000b00057c82 */ /* 0x000fe20008000000 */
[----:B------:R-:W-:Y:S02]  /*48e0*/  UIMAD UR4, UR45, UR4, URZ ;  /* 0x000000042d0472a4 */ /* 0x000fe4000f8e02ff */
[----:B------:R-:W-:Y:S02]  /*48f0*/  @UP4 USHF.R.U32.HI UR7, URZ, UR23, UR5 ;  /* 0x00000017ff074299 */ /* 0x000fe40008011605 */
[----:B------:R-:W-:Y:S02]  /*4900*/  UIMAD.WIDE.U32 UR10, UR6, UR22, URZ ;  /* 0x00000016060a72a5 */ /* 0x000fe4000f8e00ff */
[----:B------:R-:W-:Y:S02]  /*4910*/  USEL UR5, UR14, UR12, !UP6 ;  /* 0x0000000c0e057287 */ /* 0x000fe4000f000000 */
[----:B------:R-:W-:Y:S02]  /*4920*/  UIMAD UR8, UR45, UR7, URZ ;  /* 0x000000072d0872a4 */ /* 0x000fe4000f8e02ff */
[----:B------:R-:W-:Y:S03]  /*4930*/  UISETP.GE.AND UP0, UPT, UR6, UR4, UPT ;  /* 0x000000040600728c */ /* 0x000fe6000bf06270 */
[----:B------:R-:W-:Y:S01]  /*4940*/  UMOV UR4, UR11 ;  /* 0x0000000b00047c82 */ /* 0x000fe20008000000 */
[----:B------:R-:W-:Y:S02]  /*4950*/  UISETP.GE.OR UP0, UPT, UR5, UR8, UP0 ;  /* 0x000000080500728c */ /* 0x000fe40008706670 */
[----:B------:R-:W-:Y:S02]  /*4960*/  USHF.R.U32.HI UR4, URZ, UR23, UR4 ;  /* 0x00000017ff047299 */ /* 0x000fe40008011604 */
[----:B------:R-:W-:Y:S02]  /*4970*/  UIMAD.WIDE.U32 UR8, UR5, UR22, URZ ;  /* 0x00000016050872a5 */ /* 0x000fe4000f8e00ff */
[----:B------:R-:W-:Y:S04]  /*4980*/  USEL UR10, UR6, UR4, !UP4 ;  /* 0x00000004060a7287 */ /* 0x000fe8000e000000 */
[----:B------:R-:W-:Y:S01]  /*4990*/  UIADD3 UR11, UPT, UPT, -UR10, URZ, URZ ;  /* 0x000000ff0a0b7290 */ /* 0x000fe2000fffe1ff */
[----:B------:R-:W-:Y:S02]  /*49a0*/  @!UP0 UMOV UR4, UR9 ;  /* 0x0000000900048c82 */ /* 0x000fe40008000000 */
[----:B------:R-:W-:Y:S02]  /*49b0*/  @!UP0 USHF.R.U32.HI UR4, URZ, UR23, UR4 ;  /* 0x00000017ff048299 */ /* 0x000fe40008011604 */
[----:B------:R-:W-:Y:S02]  /*49c0*/  UIMAD UR8, UR45, UR11, UR6 ;  /* 0x0000000b2d0872a4 */ /* 0x000fe4000f8e0206 */
[----:B------:R-:W-:Y:S04]  /*49d0*/  @!UP0 USEL UR4, UR5, UR4, !UP4 ;  /* 0x0000000405048287 */ /* 0x000fe8000e000000 */
[----:B------:R-:W-:Y:S02]  /*49e0*/  @!UP0 UIMAD UR7, UR7, UR8, UR4 ;  /* 0x00000008070782a4 */ /* 0x000fe4000f8e0204 */
[----:B------:R-:W-:Y:S02]  /*49f0*/  @!UP0 UIADD3 UR9, UPT, UPT, UR10, -UR4, URZ ;  /* 0x800000040a098290 */ /* 0x000fe4000fffe0ff */
[----:B------:R-:W-:Y:S02]  /*4a00*/  UIADD3 UR8, UPT, UPT, -UR6, URZ, URZ ;  /* 0x000000ff06087290 */ /* 0x000fe4000fffe1ff */
[----:B------:R-:W-:Y:S02]  /*4a10*/  UIADD3 UR4, UPT, UPT, -UR5, URZ, URZ ;  /* 0x000000ff05047290 */ /* 0x000fe4000fffe1ff */
[----:B------:R-:W-:Y:S03]  /*4a20*/  @!UP0 UIMAD UR6, UR9, UR45, UR5 ;  /* 0x0000002d090682a4 */ /* 0x000fe6000f8e0205 */
[----:B------:R-:W-:Y:S01]  /*4a30*/  @!UP0 UMOV UR5, UR7 ;  /* 0x0000000700058c82 */ /* 0x000fe20008000000 */
[----:B------:R-:W-:Y:S02]  /*4a40*/  UIMAD UR7, UR15, UR4, UR14 ;  /* 0x000000040f0772a4 */ /* 0x000fe4000f8e020e */
[----:B------:R-:W-:Y:S02]  /*4a50*/  UIMAD UR4, UR50, UR8, UR13 ;  /* 0x00000008320472a4 */ /* 0x000fe4000f8e020d */
[----:B------:R-:W-:Y:S02]  /*4a60*/  UIMAD UR14, UR5, UR15, UR7 ;  /* 0x0000000f050e72a4 */ /* 0x000fe4000f8e0207 */
[----:B------:R-:W-:Y:S11]  /*4a70*/  UIMAD UR13, UR6, UR50, UR4 ;  /* 0x00000032060d72a4 */ /* 0x000ff6000f8e0204 */
[----:B------:R-:W-:Y:S01]  /*4a80*/  @!UPT UIADD3 URZ, UPT, UPT, URZ, URZ, URZ ;  /* 0x000000fffffff290 */ /* 0x000fe2000fffe0ff */
.L_x_87:
[----:B------:R-:W2:Y:S01]  /*4a90*/  @!UP3 LDCU.128 UR8, c[0x0][0xb10] ;  /* 0x00016200ff08b7ac */ /* 0x000ea20008000c00 */
[C---:B----4-:R-:W-:Y:S02]  /*4aa0*/  ISETP.NE.U32.AND P1, PT, R4.reuse, RZ, PT ;  /* 0x000000ff0400720c */ /* 0x050fe40003f25070 */
[----:B------:R-:W-:Y:S02]  /*4ab0*/  ISETP.NE.U32.AND P0, PT, R4, RZ, PT ;  /* 0x000000ff0400720c */ /* 0x000fe40003f05070 */
[C---:B------:R-:W-:Y:S02]  /*4ac0*/  ISETP.NE.AND.EX P1, PT, R5.reuse, RZ, PT, P1 ;  /* 0x000000ff0500720c */ /* 0x040fe40003f25310 */
[----:B------:R-:W-:Y:S01]  /*4ad0*/  ISETP.NE.AND.EX P0, PT, R5, RZ, PT, P0 ;  /* 0x000000ff0500720c */ /* 0x000fe20003f05300 */
[----:B------:R-:W3:Y:S01]  /*4ae0*/  @!UP3 LDCU UR5, c[0x0][0xb0c] ;  /* 0x00016180ff05b7ac */ /* 0x000ee20008000800 */
[----:B------:R-:W-:Y:S01]  /*4af0*/  SHF.L.U32 R9, R15, 0x1f, RZ ;  /* 0x0000001f0f097819 */ /* 0x000fe200000006ff */
[----:B------:R-:W-:Y:S02]  /*4b00*/  USHF.L.U32 UR42, UR24, 0x7, URZ ;  /* 0x00000007182a7899 */ /* 0x000fe400080006ff */
[----:B------:R-:W-:Y:S02]  /*4b10*/  USHF.L.U32 UR43, UR20, 0x6, URZ ;  /* 0x00000006142b7899 */ /* 0x000fe400080006ff */
[----:B--2---:R-:W-:Y:S07]  /*4b20*/  UIMAD.WIDE.U32 UR6, UR14, UR8, URZ ;  /* 0x000000080e0672a5 */ /* 0x004fee000f8e00ff */
[----:B------:R-:W-:Y:S01]  /*4b30*/  @!UP3 UMOV UR4, UR7 ;  /* 0x000000070004bc82 */ /* 0x000fe20008000000 */
[----:B---3--:R-:W-:Y:S02]  /*4b40*/  @!UP3 UISETP.NE.AND UP0, UPT, UR5, 0x1, UPT ;  /* 0x000000010500b88c */ /* 0x008fe4000bf05270 */
[----:B------:R-:W-:Y:S02]  /*4b50*/  @!UP3 USHF.R.U32.HI UR4, URZ, UR9, UR4 ;  /* 0x00000009ff04b299 */ /* 0x000fe40008011604 */
[----:B------:R-:W-:Y:S02]  /*4b60*/  UIMAD.WIDE.U32 UR6, UR13, UR11, URZ ;  /* 0x0000000b0d0672a5 */ /* 0x000fe4000f8e00ff */
[----:B------:R-:W-:Y:S02]  /*4b70*/  @!UP3 USEL UR8, UR14, UR4, !UP0 ;  /* 0x000000040e08b287 */ /* 0x000fe4000c000000 */
[----:B------:R-:W-:Y:S03]  /*4b80*/  @!UP3 UISETP.NE.AND UP0, UPT, UR10, 0x1, UPT ;  /* 0x000000010a00b88c */ /* 0x000fe6000bf05270 */
[----:B------:R-:W-:Y:S02]  /*4b90*/  @!UP3 UMOV UR6, UR7 ;  /* 0x000000070006bc82 */ /* 0x000fe40008000000 */
[----:B------:R-:W2:Y:S02]  /*4ba0*/  @!UP3 LDCU UR4, c[0x0][0xb20] ;  /* 0x00016400ff04b7ac */ /* 0x000ea40008000800 */
[----:B--2---:R-:W-:Y:S04]  /*4bb0*/  @!UP3 USHF.R.U32.HI UR6, URZ, UR4, UR6 ;  /* 0x00000004ff06b299 */ /* 0x004fe80008011606 */
[----:B------:R-:W-:Y:S04]  /*4bc0*/  @!UP3 USEL UR6, UR13, UR6, !UP0 ;  /* 0x000000060d06b287 */ /* 0x000fe8000c000000 */
[----:B------:R-:W-:Y:S02]  /*4bd0*/  @!UP3 UIADD3 UR4, UPT, UPT, -UR8, UR6, URZ ;  /* 0x000000060804b290 */ /* 0x000fe4000fffe1ff */
[----:B------:R-:W-:Y:S02]  /*4be0*/  @!UP3 UIADD3 UR6, UPT, UPT, UR8, -UR6, URZ ;  /* 0x800000060806b290 */ /* 0x000fe4000fffe0ff */
[----:B------:R-:W-:Y:S02]  /*4bf0*/  @!UP3 UIMAD UR14, UR4, UR5, UR14 ;  /* 0x00000005040eb2a4 */ /* 0x000fe4000f8e020e */
[----:B------:R-:W-:Y:S01]  /*4c00*/  @!UP3 UIMAD UR13, UR6, UR10, UR13 ;  /* 0x0000000a060db2a4 */ /* 0x000fe2000f8e020d */
[----:B------:R-:W-:Y:S11]  /*4c10*/  BRA.U UP2, `(.L_x_88) ;  /* 0x0000000102107547 */ /* 0x000ff6000b800000 */
[----:B------:R-:W-:Y:S04]  /*4c20*/  MOV R6, UR46 ;  /* 0x0000002e00067c02 */ /* 0x000fe80008000f00 */
[----:B------:R-:W-:Y:S04]  /*4c30*/  SHF.L.U32 R6, R6, 0x1f, RZ ;  /* 0x0000001f06067819 */ /* 0x000fe800000006ff */
[----:B------:R-:W2:Y:S02]  /*4c40*/  SYNCS.PHASECHK.TRANS64.TRYWAIT P2, [UR21+0x88], R6 ;  /* 0x00008806ff0075a7 */ /* 0x000ea40008041115 */
[----:B--2---:R-:W-:Y:S05]  /*4c50*/  @!P2 BRA `(.L_x_89) ;  /* 0x000000480060a947 */ /* 0x004fea0003800000 */
.L_x_88:
[----:B------:R-:W-:Y:S05]  /*4c60*/  @!P1 BRA `(.L_x_90) ;  /* 0x0000000000309947 */ /* 0x000fea0003800000 */
[----:B------:R-:W-:Y:S01]  /*4c70*/  ISETP.NE.U32.AND P1, PT, R2, RZ, PT ;  /* 0x000000ff0200720c */ /* 0x000fe20003f25070 */
[----:B------:R-:W2:Y:S01]  /*4c80*/  LDCU.64 UR4, c[0x0][0x358] ;  /* 0x00006b00ff0477ac */ /* 0x000ea20008000a00 */
[----:B------:R-:W-:Y:S02]  /*4c90*/  IMAD.MOV.U32 R46, RZ, RZ, 0x1 ;  /* 0x00000001ff2e7424 */ /* 0x000fe400078e00ff */
[----:B------:R-:W-:Y:S11]  /*4ca0*/  ISETP.NE.AND.EX P1, PT, R3, RZ, PT, P1 ;  /* 0x000000ff0300720c */ /* 0x000ff60003f25310 */
[----:B------:R-:W-:Y:S02]  /*4cb0*/  @!UPT UIADD3 URZ, UPT, UPT, URZ, URZ, URZ ;  /* 0x000000fffffff290 */ /* 0x000fe4000fffe0ff */
[----:B------:R-:W3:Y:S01]  /*4cc0*/  @P1 LDC.64 R10, c[0x0][0x888] ;  /* 0x00022200ff0a1b82 */ /* 0x000ee20000000a00 */
[----:B-1----:R-:W-:Y:S04]  /*4cd0*/  @P1 IMAD R0, R4, UR36, RZ ;  /* 0x0000002404001c24 */ /* 0x002fe8000f8e02ff */
[----:B---3--:R-:W-:Y:S04]  /*4ce0*/  @P1 IMAD.WIDE R10, R0, 0x4, R10 ;  /* 0x00000004000a1825 */ /* 0x008fe800078e020a */
[----:B------:R-:W-:Y:S01]  /*4cf0*/  HFMA2 R0, -RZ, RZ, 0, 5.9604644775390625e-08 ;  /* 0x00000001ff007431 */ /* 0x000fe200000001ff */
[----:B--2--5:R2:W5:Y:S04]  /*4d00*/  @P1 LDG.E R27, desc[UR4][R10.64] ;  /* 0x000000040a1b1981 */ /* 0x024568000c1e1900 */
[----:B------:R-:W-:Y:S01]  /*4d10*/  @!P1 PRMT R46, R0, 0x7610, R46 ;  /* 0x00007610002e9816 */ /* 0x000fe2000000002e */
[----:B--2---:R-:W3:Y:S06]  /*4d20*/  @!P1 LDC R27, c[0x0][0x880] ;  /* 0x00022000ff1b9b82 */ /* 0x004eec0000000800 */
.L_x_90:
[----:B---3-5:R-:W-:Y:S01]  /*4d30*/  @!P0 FSETP.EQ.AND P1, PT, R27, RZ, PT ;  /* 0x000000ff1b00820b */ /* 0x028fe20003f22000 */
[----:B------:R-:W-:Y:S01]  /*4d40*/  @!UPT UIADD3 URZ, UPT, UPT, URZ, URZ, URZ ;  /* 0x000000fffffff290 */ /* 0x000fe2000fffe0ff */
[----:B------:R-:W-:Y:S11]  /*4d50*/  @!P0 BRA `(.L_x_91) ;  /* 0x0000000000188947 */ /* 0x000ff60003800000 */
[----:B------:R-:W-:Y:S02]  /*4d60*/  LOP3.LUT P0, RZ, R46, 0xff, RZ, 0xc0, !PT ;  /* 0x000000ff2eff7812 */ /* 0x000fe4000780c0ff */
[----:B------:R-:W-:Y:S04]  /*4d70*/  ISETP.NE.U32.AND P1, PT, R2, RZ, PT ;  /* 0x000000ff0200720c */ /* 0x000fe80003f25070 */
[----:B------:R-:W-:Y:S04]  /*4d80*/  ISETP.NE.AND.EX P1, PT, R3, RZ, PT, P1 ;  /* 0x000000ff0300720c */ /* 0x000fe80003f25310 */
[----:B------:R-:W-:Y:S03]  /*4d90*/  PLOP3.LUT P1, PT, P1, PT, PT, 0x8, 0x80 ;  /* 0x000000000080781c */ /* 0x000fe60000f2e170 */
[----:B------:R-:W-:Y:S11]  /*4da0*/  @P0 FSETP.EQ.AND P1, PT, R27, RZ, PT ;  /* 0x000000ff1b00020b */ /* 0x000ff60003f22000 */
[----:B------:R-:W-:Y:S02]  /*4db0*/  @!UPT UIADD3 URZ, UPT, UPT, URZ, URZ, URZ ;  /* 0x000000fffffff290 */ /* 0x000fe4000fffe0ff */
.L_x_91:
[----:B------:R-:W2:Y:S01]  /*4dc0*/  SYNCS.PHASECHK.TRANS64.TRYWAIT P2, [UR21+0x60], R9 ;  /* 0x00006009ff0075a7 */ /* 0x000ea20008041115 */
[----:B------:R-:W-:Y:S04]  /*4dd0*/  ELECT P0, URZ, PT ;  /* 0x0000000000ff782f */ /* 0x000fe80003800000 */
[----:B------:R-:W-:Y:S11]  /*4de0*/  PLOP3.LUT P1, PT, P1, P0, PT, 0xf2, 0x2f ;  /* 0x00000000002f781c */ /* 0x000ff60000f21e72 */
[----:B------:R-:W-:Y:S02]  /*4df0*/  @!UPT UIADD3 URZ, UPT, UPT, URZ, URZ, URZ ;  /* 0x000000fffffff290 */ /* 0x000fe4000fffe0ff */
[----:B------:R-:W-:Y:S05]  /*4e00*/  @!P1 IADD3 R8, P0, PT, R16, 0x580, RZ ;  /* 0x0000058010089810 */ /* 0x000fea0007f1e0ff */
[----:B-1----:R-:W-:Y:S01]  /*4e10*/  @!P1 IMAD.X R6, RZ, RZ, R17, P0 ;  /* 0x000000ffff069224 */ /* 0x002fe200000e0611 */
[----:B--2---:R-:W-:Y:S07]  /*4e20*/  @!P2 BRA `(.L_x_92) ;  /* 0x000000480004a947 */ /* 0x004fee0003800000 */
.L_x_182:
[----:B------:R-:W-:Y:S01]  /*4e30*/  @!P1 R2UR UR5, R8 ;  /* 0x00000000080592ca */ /* 0x000fe200000e0000 */
[----:B------:R-:W-:Y:S01]  /*4e40*/  VOTEU.ALL UP0, P1 ;  /* 0x0000000000ff7886 */ /* 0x000fe20000800000 */
[----:B------:R-:W-:Y:S01]  /*4e50*/  @!P1 R2UR UR4, R6 ;  /* 0x00000000060492ca */ /* 0x000fe200000e0000 */
[----:B------:R-:W-:Y:S01]  /*4e60*/  UMOV UR16, 0x0 ;  /* 0x0000000000107882 */ /* 0x000fe20000000000 */
[----:B------:R-:W-:Y:S01]  /*4e70*/  UMOV UR17, 0x10000000 ;  /* 0x1000000000117882 */ /* 0x000fe20000000000 */
[----:B------:R-:W-:Y:S01]  /*4e80*/  UMOV UR44, UR36 ;  /* 0x00000024002c7c82 */ /* 0x000fe20008000000 */
[----:B------:R-:W-:Y:S01]  /*4e90*/  @!UP0 UIADD3 UR40, UPT, UPT, UR21, 0x200, URZ ;  /* 0x0000020015288890 */ /* 0x000fe2000fffe0ff */
[----:B-1----:R-:W-:Y:S01]  /*4ea0*/  @!P1 IMAD.MOV.U32 R0, RZ, RZ, 0x1000 ;  /* 0x00001000ff009424 */ /* 0x002fe200078e00ff */
[----:B------:R-:W-:Y:S01]  /*4eb0*/  @!UP0 UIADD3 UR10, UPT, UPT, UR42, 0x40, URZ ;  /* 0x000000402a0a8890 */ /* 0x000fe2000fffe0ff */
[----:B------:R-:W-:Y:S01]  /*4ec0*/  @!P1 IADD3 R8, P0, PT, R16, 0x580, RZ ;  /* 0x0000058010089810 */ /* 0x000fe20007f1e0ff */
[----:B------:R-:W-:Y:S01]  /*4ed0*/  @!UP0 UIADD3 UR8, UPT, UPT, UR21, 0xa00, URZ ;  /* 0x00000a0015088890 */ /* 0x000fe2000fffe0ff */
[----:B------:R-:W-:Y:S02]  /*4ee0*/  VOTEU.ALL UP0, P1 ;  /* 0x0000000000ff7886 */ /* 0x000fe40000800000 */
[----:B------:R-:W-:Y:S01]  /*4ef0*/  IMAD.U32 R10, RZ, RZ, UR5 ;  /* 0x00000005ff0a7e24 */ /* 0x000fe2000f8e00ff */
[----:B------:R-:W-:Y:S01]  /*4f00*/  UMOV UR9, UR41 ;  /* 0x0000002900097c82 */ /* 0x000fe20008000000 */
[----:B------:R-:W-:Y:S01]  /*4f10*/  IMAD.U32 R11, RZ, RZ, UR4 ;  /* 0x00000004ff0b7e24 */ /* 0x000fe2000f8e00ff */
[----:B------:R-:W-:Y:S01]  /*4f20*/  UMOV UR11, UR43 ;  /* 0x0000002b000b7c82 */ /* 0x000fe20008000000 */
[----:B------:R-:W-:Y:S01]  /*4f30*/  UMOV UR12, UR36 ;  /* 0x00000024000c7c82 */ /* 0x000fe20008000000 */
[----:B------:R-:W-:Y:S01]  /*4f40*/  @!P1 R2UR UR4, R10 ;  /* 0x000000000a0492ca */ /* 0x000fe200000e0000 */
[----:B------:R-:W-:Y:S01]  /*4f50*/  UPRMT UR6, UR47, 0x654, UR41 ;  /* 0x000006542f067896 */ /* 0x000fe20008000029 */
[----:B------:R-:W-:Y:S01]  /*4f60*/  @!P1 R2UR UR5, R11 ;  /* 0x000000000b0592ca */ /* 0x000fe200000e0000 */
[----:B------:R-:W-:Y:S11]  /*4f70*/  @!P1 IMAD.X R6, RZ, RZ, R17, P0 ;  /* 0x000000ffff069224 */ /* 0x000ff600000e0611 */
[----:B------:R-:W-:Y:S01]  /*4f80*/  @!UPT UIADD3 URZ, UPT, UPT, URZ, URZ, URZ ;  /* 0x000000fffffff290 */ /* 0x000fe2000fffe0ff */
[----:B------:R1:W-:Y:S01]  /*4f90*/  @!UP0 UTMALDG.3D [UR40], [UR4], desc[UR16] ;  /* 0x00001028040085b4 */ /* 0x0003e20008011000 */
[----:B------:R-:W-:Y:S05]  /*4fa0*/  VOTEU.ALL UP0, P1 ;  /* 0x0000000000ff7886 */ /* 0x000fea0000800000 */
[----:B------:R1:W-:Y:S01]  /*4fb0*/  @!UP0 UTMALDG.3D [UR8], [UR4], desc[UR16] ;  /* 0x00001008040085b4 */ /* 0x0003e20008011000 */
[----:B------:R1:W-:Y:S01]  /*4fc0*/  @!P1 SYNCS.ARRIVE.TRANS64.RED.A0TR RZ, [UR21+0x40], R0 ;  /* 0x00004000ffff99a7 */ /* 0x0003e20008300415 */
[----:B------:R-:W-:Y:S01]  /*4fd0*/  SYNCS.ARRIVE.TRANS64.RED.A1T0 RZ, [UR6], RZ ;  /* 0x000000ffffff79a7 */ /* 0x000fe20008100406 */
[----:B------:R-:W2:Y:S02]  /*4fe0*/  SYNCS.PHASECHK.TRANS64.TRYWAIT P2, [UR21+0x68], R9 ;  /* 0x00006809ff0075a7 */ /* 0x000ea40008041115 */
[----:B-12---:R-:W-:Y:S05]  /*4ff0*/  @!P2 BRA `(.L_x_93) ;  /* 0x0000004400a8a947 */ /* 0x006fea0003800000 */
.L_x_184:
        /* <DEDUP_REMOVED lines=10> */
[----:B------:R-:W-:Y:S02]  /*50a0*/  @!UP0 UIADD3 UR10, UPT, UPT, UR42, 0x50, URZ ;  /* 0x000000502a0a8890 */ /* 0x000fe4000fffe0ff */
[----:B------:R-:W-:Y:S01]  /*50b0*/  @!UP0 UIADD3 UR8, UPT, UPT, UR21, 0x1a00, URZ ;  /* 0x00001a0015088890 */ /* 0x000fe2000fffe0ff */
[----:B------:R-:W-:Y:S01]  /*50c0*/  IMAD.U32 R10, RZ, RZ, UR5 ;  /* 0x00000005ff0a7e24 */ /* 0x000fe2000f8e00ff */
[----:B------:R-:W-:Y:S01]  /*50d0*/  VOTEU.ALL UP0, P1 ;  /* 0x0000000000ff7886 */ /* 0x000fe20000800000 */
[----:B------:R-:W-:Y:S01]  /*50e0*/  IMAD.U32 R11, RZ, RZ, UR4 ;  /* 0x00000004ff0b7e24 */ /* 0x000fe2000f8e00ff */
[----:B------:R-:W-:Y:S01]  /*50f0*/  UMOV UR9, UR33 ;  /* 0x0000002100097c82 */ /* 0x000fe20008000000 */
[----:B------:R-:W-:Y:S01]  /*5100*/  UMOV UR11, UR43 ;  /* 0x0000002b000b7c82 */ /* 0x000fe20008000000 */
[----:B------:R-:W-:Y:S01]  /*5110*/  @!P1 R2UR UR4, R10 ;  /* 0x000000000a0492ca */ /* 0x000fe200000e0000 */
[----:B------:R-:W-:Y:S01]  /*5120*/  UMOV UR12, UR36 ;  /* 0x00000024000c7c82 */ /* 0x000fe20008000000 */
[----:B------:R-:W-:Y:S01]  /*5130*/  @!P1 R2UR UR5, R11 ;  /* 0x000000000b0592ca */ /* 0x000fe200000e0000 */
[----:B------:R-:W-:Y:S01]  /*5140*/  UPRMT UR6, UR47, 0x654, UR33 ;  /* 0x000006542f067896 */ /* 0x000fe20008000021 */
[----:B------:R-:W-:Y:S11]  /*5150*/  @!P1 IMAD.X R6, RZ, RZ, R17, P0 ;  /* 0x000000ffff069224 */ /* 0x000ff600000e0611 */
[----:B------:R1:W-:Y:S01]  /*5160*/  @!UP0 UTMALDG.3D [UR32], [UR4], desc[UR16] ;  /* 0x00001020040085b4 */ /* 0x0003e20008011000 */
[----:B------:R-:W-:Y:S05]  /*5170*/  VOTEU.ALL UP0, P1 ;  /* 0x0000000000ff7886 */ /* 0x000fea0000800000 */
[----:B------:R1:W-:Y:S01]  /*5180*/  @!UP0 UTMALDG.3D [UR8], [UR4], desc[UR16] ;  /* 0x00001008040085b4 */ /* 0x0003e20008011000 */
[----:B------:R1:W-:Y:S01]  /*5190*/  @!P1 SYNCS.ARRIVE.TRANS64.RED.A0TR RZ, [UR21+0x48], R0 ;  /* 0x00004800ffff99a7 */ /* 0x0003e20008300415 */
[----:B------:R-:W-:Y:S01]  /*51a0*/  SYNCS.ARRIVE.TRANS64.RED.A1T0 RZ, [UR6], RZ ;  /* 0x000000ffffff79a7 */ /* 0x000fe20008100406 */
[----:B------:R-:W2:Y:S02]  /*51b0*/  SYNCS.PHASECHK.TRANS64.TRYWAIT P2, [UR21+0x70], R9 ;  /* 0x00007009ff0075a7 */ /* 0x000ea40008041115 */
[----:B-12---:R-:W-:Y:S05]  /*51c0*/  @!P2 BRA `(.L_x_94) ;  /* 0x00000044004ca947 */ /* 0x006fea0003800000 */
.L_x_186:
        /* <DEDUP_REMOVED lines=9> */
[----:B------:R-:W-:Y:S01]  /*5260*/  VIADD R14, R14, 0x1 ;  /* 0x000000010e0e7836 */ /* 0x000fe20000000000 */
        /* <DEDUP_REMOVED lines=10> */
[----:B------:R-:W-:Y:S01]  /*5310*/  UMOV UR12, UR36 ;  /* 0x00000024000c7c82 */ /* 0x000fe20008000000 */
[----:B------:R-:W-:Y:S11]  /*5320*/  UPRMT UR6, UR47, 0x654, UR25 ;  /* 0x000006542f067896 */ /* 0x000ff60008000019 */
[----:B------:R1:W-:Y:S01]  /*5330*/  @!UP0 UTMALDG.3D [UR24], [UR4], desc[UR16] ;  /* 0x00001018040085b4 */ /* 0x0003e20008011000 */
[----:B------:R-:W-:Y:S05]  /*5340*/  VOTEU.ALL UP0, P1 ;  /* 0x0000000000ff7886 */ /* 0x000fea0000800000 */
[----:B------:R1:W-:Y:S01]  /*5350*/  @!UP0 UTMALDG.3D [UR8], [UR4], desc[UR16] ;  /* 0x00001008040085b4 */ /* 0x0003e20008011000 */
[----:B------:R1:W-:Y:S01]  /*5360*/  @!P1 SYNCS.ARRIVE.TRANS64.RED.A0TR RZ, [UR21+0x50], R0 ;  /* 0x00005000ffff99a7 */ /* 0x0003e20008300415 */
[----:B------:R-:W-:Y:S01]  /*5370*/  SYNCS.ARRIVE.TRANS64.RED.A1T0 RZ, [UR6], RZ ;  /* 0x000000ffffff79a7 */ /* 0x000fe20008100406 */
[----:B------:R-:W2:Y:S02]  /*5380*/  SYNCS.PHASECHK.TRANS64.TRYWAIT P0, [UR21+0x78], R9 ;  /* 0x00007809ff0075a7 */ /* 0x000ea40008001115 */
[----:B-12---:R-:W-:Y:S05]  /*5390*/  @!P0 BRA `(.L_x_95) ;  /* 0x0000004000f08947 */ /* 0x006fea0003800000 */
.L_x_188:
[----:B------:R-:W-:Y:S01]  /*53a0*/  UIADD3 UR24, UPT, UPT, UR13, UR63, URZ ;  /* 0x0000003f0d187290 */ /* 0x000fe2000fffe0ff */
[----:B------:R-:W-:Y:S01]  /*53b0*/  @!P1 IADD3 R6, P0, PT, R16, 0x580, RZ ;  /* 0x0000058010069810 */ /* 0x000fe20007f1e0ff */
[----:B------:R-:W-:Y:S01]  /*53c0*/  UPLOP3.LUT UP2, UPT, UPT, UPT, UPT, 0x80, 0x8 ;  /* 0x000000000008789c */ /* 0x000fe20003f4f070 */
[----:B------:R-:W-:Y:S01]  /*53d0*/  R2UR UR26, R50 ;  /* 0x00000000321a72ca */ /* 0x000fe200000e0000 */
[----:B------:R-:W-:Y:S01]  /*53e0*/  VOTEU.ALL UP0, P1 ;  /* 0x0000000000ff7886 */ /* 0x000fe20000800000 */
[----:B------:R-:W-:Y:S01]  /*53f0*/  @!P1 R2UR UR5, R6 ;  /* 0x00000000060592ca */ /* 0x000fe200000e0000 */
[----:B-1----:R-:W-:Y:S01]  /*5400*/  @!P1 IMAD.X R0, RZ, RZ, R17, P0 ;  /* 0x000000ffff009224 */ /* 0x002fe200000e0611 */
[----:B------:R-:W-:Y:S01]  /*5410*/  UMOV UR6, 0x0 ;  /* 0x0000000000067882 */ /* 0x000fe20000000000 */
[----:B------:R-:W-:Y:S01]  /*5420*/  UMOV UR7, 0x10000000 ;  /* 0x1000000000077882 */ /* 0x000fe20000000000 */
[----:B------:R-:W-:Y:S01]  /*5430*/  @!UP0 UIADD3 UR18, UPT, UPT, UR42, 0x30, URZ ;  /* 0x000000302a128890 */ /* 0x000fe2000fffe0ff */
[----:B------:R-:W-:Y:S01]  /*5440*/  ISETP.NE.AND P0, PT, R14, 0x2, PT ;  /* 0x000000020e00780c */ /* 0x000fe20003f05270 */
[----:B------:R-:W-:Y:S01]  /*5450*/  @!UP0 UIADD3 UR16, UPT, UPT, UR21, 0x3200, URZ ;  /* 0x0000320015108890 */ /* 0x000fe2000fffe0ff */
[----:B------:R-:W-:Y:S01]  /*5460*/  @!P1 R2UR UR4, R0 ;  /* 0x00000000000492ca */ /* 0x000fe200000e0000 */
[----:B------:R-:W-:Y:S01]  /*5470*/  @!UP0 UIADD3 UR17, UPT, UPT, UR21, 0x58, URZ ;  /* 0x0000005815118890 */ /* 0x000fe2000fffe0ff */
[----:B------:R-:W-:Y:S01]  /*5480*/  SEL R0, RZ, 0x1, P0 ;  /* 0x00000001ff007807 */ /* 0x000fe20000000000 */
[----:B------:R-:W-:Y:S01]  /*5490*/  @!UP0 UIADD3 UR10, UPT, UPT, UR42, 0x70, URZ ;  /* 0x000000702a0a8890 */ /* 0x000fe2000fffe0ff */
[----:B------:R-:W-:Y:S01]  /*54a0*/  LOP3.LUT R15, R15, 0x1, RZ, 0x3c, !PT ;  /* 0x000000010f0f7812 */ /* 0x000fe200078e3cff */
[----:B------:R-:W-:Y:S01]  /*54b0*/  @!UP0 UIADD3 UR8, UPT, UPT, UR21, 0x3a00, URZ ;  /* 0x00003a0015088890 */ /* 0x000fe2000fffe0ff */
[----:B------:R-:W-:Y:S01]  /*54c0*/  IMAD.U32 R8, RZ, RZ, UR5 ;  /* 0x00000005ff087e24 */ /* 0x000fe2000f8e00ff */
[----:B------:R-:W-:Y:S01]  /*54d0*/  VOTEU.ALL UP0, P1 ;  /* 0x0000000000ff7886 */ /* 0x000fe20000800000 */
[----:B------:R-:W-:Y:S01]  /*54e0*/  UMOV UR19, UR43 ;  /* 0x0000002b00137c82 */ /* 0x000fe20008000000 */
[----:B------:R-:W-:Y:S01]  /*54f0*/  UMOV UR20, UR36 ;  /* 0x0000002400147c82 */ /* 0x000fe20008000000 */
[----:B------:R-:W-:Y:S01]  /*5500*/  UMOV UR11, UR43 ;  /* 0x0000002b000b7c82 */ /* 0x000fe20008000000 */
[----:B------:R-:W-:Y:S01]  /*5510*/  UMOV UR12, UR36 ;  /* 0x00000024000c7c82 */ /* 0x000fe20008000000 */
[----:B------:R-:W-:Y:S01]  /*5520*/  UMOV UR9, UR17 ;  /* 0x0000001100097c82 */ /* 0x000fe20008000000 */
[----:B------:R-:W-:Y:S01]  /*5530*/  IMAD.U32 R9, RZ, RZ, UR4 ;  /* 0x00000004ff097e24 */ /* 0x000fe2000f8e00ff */
[----:B------:R-:W-:Y:S01]  /*5540*/  @!P1 R2UR UR4, R8 ;  /* 0x00000000080492ca */ /* 0x000fe200000e0000 */
[----:B------:R-:W-:Y:S01]  /*5550*/  UMOV UR36, UR29 ;  /* 0x0000001d00247c82 */ /* 0x000fe20008000000 */
[----:B------:R-:W-:Y:S02]  /*5560*/  LOP3.LUT R13, R13, R0, RZ, 0x3c, !PT ;  /* 0x000000000d0d7212 */ /* 0x000fe400078e3cff */
[----:B------:R-:W-:Y:S02]  /*5570*/  @!P1 R2UR UR5, R9 ;  /* 0x00000000090592ca */ /* 0x000fe400000e0000 */
[----:B------:R-:W-:Y:S11]  /*5580*/  SEL R14, R14, RZ, P0 ;  /* 0x000000ff0e0e7207 */ /* 0x000ff60000000000 */
[----:B------:R1:W-:Y:S01]  /*5590*/  @!UP0 UTMALDG.3D [UR16], [UR4], desc[UR6] ;  /* 0x00000610040085b4 */ /* 0x0003e20008011000 */
[----:B------:R-:W-:Y:S05]  /*55a0*/  VOTEU.ALL UP0, P1 ;  /* 0x0000000000ff7886 */ /* 0x000fea0000800000 */
[----:B------:R2:W-:Y:S01]  /*55b0*/  @!UP0 UTMALDG.3D [UR8], [UR4], desc[UR6] ;  /* 0x00000608040085b4 */ /* 0x0005e20008011000 */
[----:B------:R2:W-:Y:S01]  /*55c0*/  @!P1 SYNCS.ARRIVE.TRANS64.RED.A0TR RZ, [UR21+0x58], R7 ;  /* 0x00005807ffff99a7 */ /* 0x0005e20008300415 */
[----:B------:R-:W-:Y:S01]  /*55d0*/  SYNCS.ARRIVE.TRANS64.RED.A1T0 RZ, [UR37], RZ ;  /* 0x000000ffffff79a7 */ /* 0x000fe20008100425 */
[----:B-1----:R-:W-:Y:S01]  /*55e0*/  UIADD3 UR20, UPT, UPT, UR14, UR26, URZ ;  /* 0x0000001a0e147290 */ /* 0x002fe2000fffe0ff */
[----:B------:R-:W-:Y:S11]  /*55f0*/  BRA.U UP1, `(.L_x_96) ;  /* 0xfffffff101047547 */ /* 0x000ff6000b83ffff */
[----:B------:R-:W-:-:S04]  /*5600*/  SHF.L.U32 R2, R15, 0x1f, RZ ;  /* 0x0000001f0f027819 */ /* 0x000fc800000006ff */
[----:B------:R-:W1:Y:S02]  /*5610*/  SYNCS.PHASECHK.TRANS64.TRYWAIT P0, [UR21+0x60], R2 ;  /* 0x00006002ff0075a7 */ /* 0x000e640008001115 */
[----:B-1----:R-:W-:Y:S05]  /*5620*/  @!P0 BRA `(.L_x_97) ;  /* 0x0000004000648947 */ /* 0x002fea0003800000 */
.L_x_190:
[----:B------:R-:W3:Y:S02]  /*5630*/  SYNCS.PHASECHK.TRANS64.TRYWAIT P0, [UR21+0x68], R2 ;  /* 0x00006802ff0075a7 */ /* 0x000ee40008001115 */
[----:B---3--:R-:W-:Y:S05]  /*5640*/  @!P0 BRA `(.L_x_98) ;  /* 0x0000004000748947 */ /* 0x008fea0003800000 */
.L_x_192:
[----:B------:R-:W3:Y:S02]  /*5650*/  SYNCS.PHASECHK.TRANS64.TRYWAIT P0, [UR21+0x70], R2 ;  /* 0x00007002ff0075a7 */ /* 0x000ee40008001115 */
[----:B---3--:R-:W-:Y:S05]  /*5660*/  @!P0 BRA `(.L_x_99) ;  /* 0x0000004000848947 */ /* 0x008fea0003800000 */
.L_x_194:
[----:B-1----:R-:W-:-:S07]  /*5670*/  MOV R0, UR21 ;  /* 0x0000001500007c02 */ /* 0x002fce0008000f00 */
.L_x_100:
[----:B-1----:R-:W-:-:S04]  /*5680*/  SHF.L.U32 R2, R15, 0x1f, RZ ;  /* 0x0000001f0f027819 */ /* 0x002fc800000006ff */
[----:B------:R1:W3:Y:S03]  /*5690*/  SYNCS.PHASECHK.TRANS64.TRYWAIT P0, [R0+URZ+0x78], R2 ;  /* 0x00007802000075a7 */ /* 0x0002e600080011ff */
[----:B---3--:R-:W-:Y:S05]  /*56a0*/  @!P0 NANOSLEEP.SYNCS 0x989680 ;  /* 0x009896800000895d */ /* 0x008fea0003900000 */
[----:B------:R-:W3:Y:S02]  /*56b0*/  @!P0 SYNCS.PHASECHK.TRANS64 P0, [R0+URZ+0x78], R2 ;  /* 0x00007802000085a7 */ /* 0x000ee400080010ff */
[----:B--23--:R-:W-:Y:S05]  /*56c0*/  @P0 EXIT ;  /* 0x000000000000094d */ /* 0x00cfea0003800000 */
[----:B------:R-:W-:Y:S05]  /*56d0*/  BRA `(.L_x_100) ;  /* 0xfffffffc00e87947 */ /* 0x000fea000383ffff */
.L_x_85:
[----:B------:R-:W-:-:S06]  /*56e0*/  UISETP.GE.AND UP0, UPT, UR25, 0x4, UPT ;  /* 0x000000041900788c */ /* 0x000fcc000bf06270 */
[----:B------:R-:W-:-:S13]  /*56f0*/  PLOP3.LUT P0, PT, PT, PT, UP0, 0x80, 0x8 ;  /* 0x000000000008781c */ /* 0x000fda0003f0f008 */
[----:B------:R-:W-:Y:S05]  /*5700*/  @!P0 EXIT ;  /* 0x000000000000894d */ /* 0x000fea0003800000 */
[----:B------:R-:W-:Y:S01]  /*5710*/  BAR.SYNC.DEFER_BLOCKING 0x6, 0xa0 ;  /* 0x0182800000007b1d */ /* 0x000fe20000010000 */
[C---:B------:R-:W-:Y:S01]  /*5720*/  IMAD.SHL.U32 R45, R60.reuse, 0x10, RZ ;  /* 0x000000103c2d7824 */ /* 0x040fe200078e00ff */
[C---:B------:R-:W-:Y:S01]  /*5730*/  SHF.L.U32 R3, R47.reuse, 0x15, RZ ;  /* 0x000000152f037819 */ /* 0x040fe200000006ff */
[C---:B------:R-:W-:Y:S02]  /*5740*/  IMAD.U32 R23, R60.reuse, 0x10000, RZ ;  /* 0x000100003c177824 */ /* 0x040fe400078e00ff */
[----:B------:R-:W-:Y:S02]  /*5750*/  HFMA2 R59, -RZ, RZ, 0, 5.9604644775390625e-08 ;  /* 0x00000001ff3b7431 */ /* 0x000fe400000001ff */
[----:B------:R-:W-:Y:S01]  /*5760*/  IMAD.SHL.U32 R2, R60, 0x2, RZ ;  /* 0x000000023c027824 */ /* 0x000fe200078e00ff */
[----:B------:R-:W-:Y:S01]  /*5770*/  UMOV UR43, 0x400 ;  /* 0x00000400002b7882 */ /* 0x000fe20000000000 */
[----:B------:R-:W1:Y:S01]  /*5780*/  LDCU.64 UR4, c[0x0][0x890] ;  /* 0x00011200ff0477ac */ /* 0x000e620008000a00 */
[----:B------:R-:W2:Y:S01]  /*5790*/  LDC.64 R42, c[0x0][0x8b0] ;  /* 0x00022c00ff2a7b82 */ /* 0x000ea20000000a00 */
[----:B------:R-:W-:Y:S01]  /*57a0*/  IMAD.SHL.U32 R6, R47, 0x200, RZ ;  /* 0x000002002f067824 */ /* 0x000fe200078e00ff */
[C---:B------:R-:W-:Y:S01]  /*57b0*/  LOP3.LUT R7, R45.reuse, 0x40, RZ, 0xc0, !PT ;  /* 0x000000402d077812 */ /* 0x040fe200078ec0ff */
[----:B------:R-:W-:Y:S01]  /*57c0*/  ULEA UR43, UR47, UR43, 0x18 ;  /* 0x0000002b2f2b7291 */ /* 0x000fe2000f8ec0ff */
[----:B------:R-:W-:Y:S01]  /*57d0*/  LOP3.LUT R44, R45, 0x5b0, RZ, 0xc0, !PT ;  /* 0x000005b02d2c7812 */ /* 0x000fe200078ec0ff */
[----:B------:R-:W-:Y:S01]  /*57e0*/  IMAD.MOV.U32 R22, RZ, RZ, RZ ;  /* 0x000000ffff167224 */ /* 0x000fe200078e00ff */
[----:B------:R-:W-:Y:S01]  /*57f0*/  LOP3.LUT R3, R3, 0x200000, RZ, 0xc0, !PT ;  /* 0x0020000003037812 */ /* 0x000fe200078ec0ff */
[----:B------:R-:W-:Y:S01]  /*5800*/  IMAD.MOV.U32 R58, RZ, RZ, RZ ;  /* 0x000000ffff3a7224 */ /* 0x000fe200078e00ff */
[----:B------:R-:W3:Y:S01]  /*5810*/  LDC.64 R40, c[0x0][0x8a8] ;  /* 0x00022a00ff287b82 */ /* 0x000ee20000000a00 */
[----:B------:R-:W-:Y:S01]  /*5820*/  LOP3.LUT R2, R7, 0x8, R2, 0xf8, !PT ;  /* 0x0000000807027812 */ /* 0x000fe200078ef802 */
[----:B------:R-:W-:Y:S01]  /*5830*/  IMAD.MOV.U32 R55, RZ, RZ, RZ ;  /* 0x000000ffff377224 */ /* 0x000fe200078e00ff */
[----:B------:R-:W-:Y:S01]  /*5840*/  LOP3.LUT R44, R44, 0x200, R6, 0xf8, !PT ;  /* 0x000002002c2c7812 */ /* 0x000fe200078ef806 */
[----:B------:R-:W4:Y:S01]  /*5850*/  LDCU UR60, c[0x0][0x370] ;  /* 0x00006e00ff3c77ac */ /* 0x000f220008000800 */
[----:B------:R-:W-:-:S02]  /*5860*/  LOP3.LUT R23, R3, 0x400000, R23, 0xf8, !PT ;  /* 0x0040000003177812 */ /* 0x000fc400078ef817 */
[----:B------:R-:W-:Y:S01]  /*5870*/  LOP3.LUT P0, RZ, R45, 0x40, RZ, 0xc0, !PT ;  /* 0x000000402dff7812 */ /* 0x000fe2000780c0ff */
[----:B------:R-:W4:Y:S01]  /*5880*/  LDS R0, [UR43+0x140] ;  /* 0x0001402bff007984 */ /* 0x000f220008000800 */
[----:B-1----:R-:W-:Y:S01]  /*5890*/  IMAD.U32 R49, RZ, RZ, UR4 ;  /* 0x00000004ff317e24 */ /* 0x002fe2000f8e00ff */
[----:B------:R-:W-:Y:S01]  /*58a0*/  UIADD3 UR4, UPT, UPT, UR43, 0x200, URZ ;  /* 0x000002002b047890 */ /* 0x000fe2000fffe0ff */
[----:B------:R-:W-:Y:S01]  /*58b0*/  LOP3.LUT R44, R44, R2, RZ, 0xfc, !PT ;  /* 0x000000022c2c7212 */ /* 0x000fe200078efcff */
[----:B------:R-:W-:Y:S01]  /*58c0*/  IMAD.U32 R48, RZ, RZ, UR5 ;  /* 0x00000005ff307e24 */ /* 0x000fe2000f8e00ff */
[----:B------:R-:W-:Y:S01]  /*58d0*/  P2R R2, PR, RZ, 0x1 ;  /* 0x00000001ff027803 */ /* 0x000fe20000000000 */
[----:B------:R-:W1:Y:S01]  /*58e0*/  LDCU UR42, c[0x0][0xb0c] ;  /* 0x00016180ff2a77ac */ /* 0x000e620008000800 */
[----:B------:R-:W-:Y:S01]  /*58f0*/  LOP3.LUT R60, R60, 0x60, RZ, 0xc0, !PT ;  /* 0x000000603c3c7812 */ /* 0x000fe200078ec0ff */
[----:B------:R-:W-:Y:S01]  /*5900*/  IMAD.U32 R52, RZ, RZ, UR4 ;  /* 0x00000004ff347e24 */ /* 0x000fe2000f8e00ff */
[----:B------:R-:W-:Y:S01]  /*5910*/  MOV R57, RZ ;  /* 0x000000ff00397202 */ /* 0x000fe20000000f00 */
[----:B------:R-:W1:Y:S01]  /*5920*/  LDCU UR39, c[0x0][0xb30] ;  /* 0x00016600ff2777ac */ /* 0x000e620008000800 */
[----:B------:R-:W1:Y:S01]  /*5930*/  LDCU.64 UR54, c[0x0][0x888] ;  /* 0x00011100ff3677ac */ /* 0x000e620008000a00 */
[----:B------:R-:W1:Y:S01]  /*5940*/  LDCU.64 UR40, c[0x0][0xb28] ;  /* 0x00016500ff2877ac */ /* 0x000e620008000a00 */
[----:B------:R-:W1:Y:S01]  /*5950*/  LDCU.128 UR56, c[0x0][0xb10] ;  /* 0x00016200ff3877ac */ /* 0x000e620008000c00 */
[----:B------:R-:W1:Y:S01]  /*5960*/  LDCU UR53, c[0x0][0x374] ;  /* 0x00006e80ff3577ac */ /* 0x000e620008000800 */
[----:B------:R-:W-:Y:S01]  /*5970*/  UMOV UR52, URZ ;  /* 0x000000ff00347c82 */ /* 0x000fe20008000000 */
[----:B------:R-:W-:Y:S01]  /*5980*/  UMOV UR46, URZ ;  /* 0x000000ff002e7c82 */ /* 0x000fe20008000000 */
[----:B-1234-:R-:W-:-:S07]  /*5990*/  IMAD.IADD R23, R0, 0x1, R23 ;  /* 0x0000000100177824 */ /* 0x01efce00078e0217 */
.L_x_144:
[----:B------:R-:W-:Y:S02]  /*59a0*/  LEA R3, R55, UR43, 0x3 ;  /* 0x0000002b37037c11 */ /* 0x000fe4000f8e18ff */
[----:B------:R-:W-:Y:S02]  /*59b0*/  SHF.L.U32 R0, R57, 0x1f, RZ ;  /* 0x0000001f39007819 */ /* 0x000fe400000006ff */
[----:B-1----:R-:W-:Y:S02]  /*59c0*/  LEA R4, R55, UR43, 0x4 ;  /* 0x0000002b37047c11 */ /* 0x002fe4000f8e20ff */
[----:B------:R-:W1:Y:S02]  /*59d0*/  SYNCS.PHASECHK.TRANS64.TRYWAIT P0, [R3+URZ+0x90], R0 ;  /* 0x00009000030075a7 */ /* 0x000e6400080011ff */
[----:B-1----:R-:W-:Y:S05]  /*59e0*/  @!P0 BRA `(.L_x_101) ;  /* 0x0000003c00bc8947 */ /* 0x002fea0003800000 */
.L_x_195:
        /* <DEDUP_REMOVED lines=8> */
[----:B--2---:R-:W-:Y:S11]  /*5a70*/  LOP3.LUT P0, RZ, R6, 0x1, RZ, 0xc0, !PT ;  /* 0x0000000106ff7812 */ /* 0x004ff6000780c0ff */
[----:B------:R-:W-:Y:S02]  /*5a80*/  @!UPT UIADD3 URZ, UPT, UPT, URZ, URZ, URZ ;  /* 0x000000fffffff290 */ /* 0x000fe4000fffe0ff */
[----:B---3--:R-:W-:Y:S01]  /*5a90*/  VOTEU.ANY UP1, P0 ;  /* 0x0000000000ff7886 */ /* 0x008fe20000020100 */
[----:B------:R-:W-:Y:S01]  /*5aa0*/  PLOP3.LUT P0, PT, PT, PT, UP1, 0x80, 0x8 ;  /* 0x000000000008781c */ /* 0x000fe20003f0f018 */
[----:B------:R-:W-:Y:S11]  /*5ab0*/  UP2UR UR62, UPR, URZ, 0x2 ;  /* 0x00000002ff3e7883 */ /* 0x000ff60008000000 */
[----:B------:R-:W-:Y:S01]  /*5ac0*/  @!UPT UIADD3 URZ, UPT, UPT, URZ, URZ, URZ ;  /* 0x000000fffffff290 */ /* 0x000fe2000fffe0ff */
[----:B-1----:R-:W-:Y:S02]  /*5ad0*/  @P0 SHF.R.U32.HI R0, RZ, 0x10, R5 ;  /* 0x00000010ff000819 */ /* 0x002fe40000011605 */
        /* <DEDUP_REMOVED lines=12> */
[----:B------:R-:W2:Y:S01]  /*5ba0*/  LDCU UR12, c[0x0][0xb20] ;  /* 0x00016400ff0c77ac */ /* 0x000ea20008000800 */
[----:B------:R-:W-:Y:S02]  /*5bb0*/  UIMAD.WIDE.U32 UR4, UR53, UR59, URZ ;  /* 0x0000003b350472a5 */ /* 0x000fe4000f8e00ff */
[----:B------:R-:W-:Y:S02]  /*5bc0*/  UIMAD.WIDE.U32 UR6, UR60, UR56, URZ ;  /* 0x000000383c0672a5 */ /* 0x000fe4000f8e00ff */
[----:B------:R-:W-:Y:S02]  /*5bd0*/  UISETP.NE.AND UP0, UPT, UR58, 0x1, UPT ;  /* 0x000000013a00788c */ /* 0x000fe4000bf05270 */
[----:B------:R-:W-:Y:S02]  /*5be0*/  UIMAD.WIDE.U32 UR8, UR37, UR59, URZ ;  /* 0x0000003b250872a5 */ /* 0x000fe4000f8e00ff */
[----:B------:R-:W-:Y:S02]  /*5bf0*/  UIMAD.WIDE.U32 UR10, UR38, UR56, URZ ;  /* 0x00000038260a72a5 */ /* 0x000fe4000f8e00ff */
[----:B------:R-:W-:Y:S02]  /*5c00*/  UISETP.NE.AND UP1, UPT, UR42, 0x1, UPT ;  /* 0x000000012a00788c */ /* 0x000fe4000bf25270 */
[----:B------:R-:W-:Y:S01]  /*5c10*/  UISETP.NE.AND UP2, UPT, UR45, 0x1, UPT ;  /* 0x000000012d00788c */ /* 0x000fe2000bf45270 */
[----:B------:R-:W-:Y:S02]  /*5c20*/  UMOV UR4, UR5 ;  /* 0x0000000500047c82 */ /* 0x000fe40008000000 */
[----:B--2---:R-:W-:Y:S03]  /*5c30*/  USHF.R.U32.HI UR5, URZ, UR12, UR4 ;  /* 0x0000000cff057299 */ /* 0x004fe60008011604 */
[----:B------:R-:W-:Y:S02]  /*5c40*/  UMOV UR4, UR7 ;  /* 0x0000000700047c82 */ /* 0x000fe40008000000 */
[----:B------:R-:W-:Y:S02]  /*5c50*/  USHF.R.U32.HI UR7, URZ, UR57, UR4 ;  /* 0x00000039ff077299 */ /* 0x000fe40008011604 */
[----:B------:R-:W-:Y:S02]  /*5c60*/  USEL UR4, UR53, UR5, !UP0 ;  /* 0x0000000535047287 */ /* 0x000fe4000c000000 */
[----:B------:R-:W-:Y:S01]  /*5c70*/  USEL UR7, UR60, UR7, !UP1 ;  /* 0x000000073c077287 */ /* 0x000fe2000c800000 */
[----:B------:R-:W-:Y:S01]  /*5c80*/  UMOV UR5, UR9 ;  /* 0x0000000900057c82 */ /* 0x000fe20008000000 */
[----:B------:R-:W-:Y:S02]  /*5c90*/  UIMAD.WIDE.U32 UR8, UR4, UR40, URZ ;  /* 0x00000028040872a5 */ /* 0x000fe4000f8e00ff */
[----:B------:R-:W-:Y:S03]  /*5ca0*/  USHF.R.U32.HI UR6, URZ, UR12, UR5 ;  /* 0x0000000cff067299 */ /* 0x000fe60008011605 */
[----:B------:R-:W-:Y:S01]  /*5cb0*/  UMOV UR5, UR11 ;  /* 0x0000000b00057c82 */ /* 0x000fe20008000000 */
[----:B------:R-:W-:Y:S02]  /*5cc0*/  UIMAD.WIDE.U32 UR10, UR7, UR40, URZ ;  /* 0x00000028070a72a5 */ /* 0x000fe4000f8e00ff */
[----:B------:R-:W-:Y:S02]  /*5cd0*/  USHF.R.U32.HI UR12, URZ, UR57, UR5 ;  /* 0x00000039ff0c7299 */ /* 0x000fe40008011605 */
[----:B------:R-:W-:Y:S01]  /*5ce0*/  USEL UR6, UR37, UR6, !UP0 ;  /* 0x0000000625067287 */ /* 0x000fe2000c000000 */
[----:B------:R-:W-:Y:S02]  /*5cf0*/  UMOV UR5, UR9 ;  /* 0x0000000900057c82 */ /* 0x000fe40008000000 */
[----:B------:R-:W-:Y:S01]  /*5d00*/  UMOV UR10, UR11 ;  /* 0x0000000b000a7c82 */ /* 0x000fe20008000000 */
[----:B------:R-:W-:Y:S02]  /*5d10*/  @UP2 USHF.R.U32.HI UR4, URZ, UR41, UR5 ;  /* 0x00000029ff042299 */ /* 0x000fe40008011605 */
[----:B------:R-:W-:Y:S02]  /*5d20*/  @UP2 USHF.R.U32.HI UR7, URZ, UR41, UR10 ;  /* 0x00000029ff072299 */ /* 0x000fe4000801160a */
[----:B------:R-:W-:Y:S02]  /*5d30*/  UIMAD UR4, UR45, UR4, URZ ;  /* 0x000000042d0472a4 */ /* 0x000fe4000f8e02ff */
        /* <DEDUP_REMOVED lines=8> */
[----:B------:R-:W-:Y:S02]  /*5dc0*/  USEL UR11, UR6, UR4, !UP2 ;  /* 0x00000004060b7287 */ /* 0x000fe4000d000000 */
[----:B------:R-:W-:Y:S02]  /*5dd0*/  UIADD3 UR8, UPT, UPT, -UR5, URZ, URZ ;  /* 0x000000ff05087290 */ /* 0x000fe4000fffe1ff */
[----:B------:R-:W-:Y:S01]  /*5de0*/  UIADD3 UR10, UPT, UPT, -UR11, URZ, URZ ;  /* 0x000000ff0b0a7290 */ /* 0x000fe2000fffe1ff */
[----:B------:R-:W-:Y:S01]  /*5df0*/  @!UP0 UMOV UR4, UR9 ;  /* 0x0000000900048c82 */ /* 0x000fe20008000000 */
[----:B------:R-:W-:Y:S02]  /*5e00*/  UIADD3 UR9, UPT, UPT, -UR6, URZ, URZ ;  /* 0x000000ff06097290 */ /* 0x000fe4000fffe1ff */
[----:B------:R-:W-:Y:S02]  /*5e10*/  @!UP0 USHF.R.U32.HI UR4, URZ, UR41, UR4 ;  /* 0x00000029ff048299 */ /* 0x000fe40008011604 */
[----:B------:R-:W-:Y:S02]  /*5e20*/  UIMAD UR10, UR45, UR10, UR6 ;  /* 0x0000000a2d0a72a4 */ /* 0x000fe4000f8e0206 */
[----:B------:R-:W-:Y:S04]  /*5e30*/  @!UP0 USEL UR4, UR5, UR4, !UP2 ;  /* 0x0000000405048287 */ /* 0x000fe8000d000000 */
[----:B------:R-:W-:Y:S02]  /*5e40*/  @!UP0 UIMAD UR10, UR7, UR10, UR4 ;  /* 0x0000000a070a82a4 */ /* 0x000fe4000f8e0204 */
[----:B------:R-:W-:Y:S02]  /*5e50*/  @!UP0 UIADD3 UR11, UPT, UPT, UR11, -UR4, URZ ;  /* 0x800000040b0b8290 */ /* 0x000fe4000fffe0ff */
[----:B------:R-:W-:Y:S02]  /*5e60*/  UIMAD UR7, UR42, UR8, UR38 ;  /* 0x000000082a0772a4 */ /* 0x000fe4000f8e0226 */
[----:B------:R-:W-:Y:S02]  /*5e70*/  @!UP0 UIMAD UR6, UR11, UR45, UR5 ;  /* 0x0000002d0b0682a4 */ /* 0x000fe4000f8e0205 */
[----:B------:R-:W-:Y:S01]  /*5e80*/  UIMAD UR4, UR58, UR9, UR37 ;  /* 0x000000093a0472a4 */ /* 0x000fe2000f8e0225 */
[----:B------:R-:W-:Y:S02]  /*5e90*/  @!UP0 UMOV UR5, UR10 ;  /* 0x0000000a00058c82 */ /* 0x000fe40008000000 */
[----:B------:R-:W-:Y:S02]  /*5ea0*/  UIMAD UR38, UR5, UR42, UR7 ;  /* 0x0000002a052672a4 */ /* 0x000fe4000f8e0207 */
[----:B------:R-:W-:Y:S11]  /*5eb0*/  UIMAD UR37, UR6, UR58, UR4 ;  /* 0x0000003a062572a4 */ /* 0x000ff6000f8e0204 */
[----:B------:R-:W-:Y:S01]  /*5ec0*/  @!UPT UIADD3 URZ, UPT, UPT, URZ, URZ, URZ ;  /* 0x000000fffffff290 */ /* 0x000fe2000fffe0ff */
.L_x_102:
[----:B------:R-:W-:Y:S01]  /*5ed0*/  UISETP.NE.AND UP0, UPT, UR39, 0x1, UPT ;  /* 0x000000012700788c */ /* 0x000fe2000bf05270 */
[----:B------:R-:W-:Y:S01]  /*5ee0*/  LOP3.LUT P0, RZ, R52, 0x90, RZ, 0xc0, !PT ;  /* 0x0000009034ff7812 */ /* 0x000fe2000780c0ff */
[----:B------:R-:W-:Y:S01]  /*5ef0*/  USHF.L.U32 UR50, UR20, 0x6, URZ ;  /* 0x0000000614327899 */ /* 0x000fe200080006ff */
[----:B------:R-:W-:Y:S01]  /*5f00*/  BSSY.RECONVERGENT B6, `(.L_x_103) ;  /* 0x0000034000067945 */ /* 0x000fe20003800200 */
[----:B------:R-:W-:Y:S01]  /*5f10*/  USHF.L.U32 UR49, UR24, 0x7, URZ ;  /* 0x0000000718317899 */ /* 0x000fe200080006ff */
[----:B------:R-:W-:Y:S06]  /*5f20*/  IADD3 R55, PT, PT, R55, 0x1, RZ ;  /* 0x0000000137377810 */ /* 0x000fec0007ffe0ff */
[----:B------:R-:W2:Y:S01]  /*5f30*/  @!UP0 LDCU.128 UR12, c[0x0][0xb10] ;  /* 0x00016200ff0c87ac */ /* 0x000ea20008000c00 */
[----:B------:R-:W3:Y:S01]  /*5f40*/  @!UP0 LDCU UR5, c[0x0][0xb0c] ;  /* 0x00016180ff0587ac */ /* 0x000ee20008000800 */
[----:B------:R-:W4:Y:S01]  /*5f50*/  @!UP0 LDCU UR10, c[0x0][0xb20] ;  /* 0x00016400ff0a87ac */ /* 0x000f220008000800 */
[----:B--2---:R-:W-:Y:S02]  /*5f60*/  UIMAD.WIDE.U32 UR8, UR38, UR12, URZ ;  /* 0x0000000c260872a5 */ /* 0x004fe4000f8e00ff */
[----:B------:R-:W-:Y:S02]  /*5f70*/  UIMAD.WIDE.U32 UR6, UR37, UR15, URZ ;  /* 0x0000000f250672a5 */ /* 0x000fe4000f8e00ff */
[----:B------:R-:W-:Y:S03]  /*5f80*/  @!UP0 UISETP.NE.AND UP1, UPT, UR14, 0x1, UPT ;  /* 0x000000010e00888c */ /* 0x000fe6000bf25270 */
[----:B------:R-:W-:Y:S01]  /*5f90*/  @!UP0 UMOV UR4, UR9 ;  /* 0x0000000900048c82 */ /* 0x000fe20008000000 */
[----:B---3--:R-:W-:Y:S02]  /*5fa0*/  @!UP0 UISETP.NE.AND UP2, UPT, UR5, 0x1, UPT ;  /* 0x000000010500888c */ /* 0x008fe4000bf45270 */
[----:B------:R-:W-:Y:S01]  /*5fb0*/  @!UP0 USHF.R.U32.HI UR4, URZ, UR13, UR4 ;  /* 0x0000000dff048299 */ /* 0x000fe20008011604 */
[----:B------:R-:W-:Y:S02]  /*5fc0*/  @!UP0 UMOV UR6, UR7 ;  /* 0x0000000700068c82 */ /* 0x000fe40008000000 */
[----:B----4-:R-:W-:Y:S02]  /*5fd0*/  @!UP0 USHF.R.U32.HI UR6, URZ, UR10, UR6 ;  /* 0x0000000aff068299 */ /* 0x010fe40008011606 */
[----:B------:R-:W-:Y:S02]  /*5fe0*/  @!UP0 USEL UR7, UR38, UR4, !UP2 ;  /* 0x0000000426078287 */ /* 0x000fe4000d000000 */
[----:B------:R-:W-:Y:S04]  /*5ff0*/  @!UP0 USEL UR6, UR37, UR6, !UP1 ;  /* 0x0000000625068287 */ /* 0x000fe8000c800000 */
[----:B------:R-:W-:Y:S02]  /*6000*/  @!UP0 UIADD3 UR4, UPT, UPT, -UR7, UR6, URZ ;  /* 0x0000000607048290 */ /* 0x000fe4000fffe1ff */
[----:B------:R-:W-:Y:S02]  /*6010*/  @!UP0 UIADD3 UR6, UPT, UPT, UR7, -UR6, URZ ;  /* 0x8000000607068290 */ /* 0x000fe4000fffe0ff */
[----:B------:R-:W-:Y:S02]  /*6020*/  @!UP0 UIMAD UR38, UR4, UR5, UR38 ;  /* 0x00000005042682a4 */ /* 0x000fe4000f8e0226 */
[----:B------:R-:W-:Y:S01]  /*6030*/  @!UP0 UIMAD UR37, UR6, UR14, UR37 ;  /* 0x0000000e062582a4 */ /* 0x000fe2000f8e0225 */
[----:B------:R-:W-:Y:S11]  /*6040*/  @!P0 BRA `(.L_x_104) ;  /* 0x00000000007c8947 */ /* 0x000ff60003800000 */
[----:B------:R-:W2:Y:S01]  /*6050*/  LDCU.64 UR8, c[0x4][0x80] ;  /* 0x01001000ff0877ac */ /* 0x000ea20008000a00 */
[----:B------:R-:W-:Y:S01]  /*6060*/  MOV R2, 0x0 ;  /* 0x0000000000027802 */ /* 0x000fe20000000f00 */
[----:B------:R-:W-:Y:S02]  /*6070*/  HFMA2 R12, -RZ, RZ, 0, 5.9604644775390625e-08 ;  /* 0x00000001ff0c7431 */ /* 0x000fe400000001ff */
[----:B------:R-:W-:Y:S01]  /*6080*/  IMAD.MOV.U32 R8, RZ, RZ, 0x70 ;  /* 0x00000070ff087424 */ /* 0x000fe200078e00ff */
[----:B------:R3:W4:Y:S01]  /*6090*/  LDC.64 R14, c[0x4][R2] ;  /* 0x01000000020e7b82 */ /* 0x0007220000000a00 */
[----:B------:R-:W1:Y:S01]  /*60a0*/  LDCU.64 UR6, c[0x4][0x88] ;  /* 0x01001100ff0677ac */ /* 0x000e620008000a00 */
[----:B------:R-:W-:Y:S01]  /*60b0*/  IMAD.MOV.U32 R13, RZ, RZ, RZ ;  /* 0x000000ffff0d7224 */ /* 0x000fe200078e00ff */
[----:B------:R-:W1:Y:S01]  /*60c0*/  LDCU.64 UR4, c[0x4][0x8] ;  /* 0x01000100ff0477ac */ /* 0x000e620008000a00 */
[----:B--2---:R-:W-:Y:S01]  /*60d0*/  MOV R5, UR9 ;  /* 0x0000000900057c02 */ /* 0x004fe20008000f00 */
[----:B------:R-:W-:Y:S01]  /*60e0*/  IMAD.U32 R4, RZ, RZ, UR8 ;  /* 0x00000008ff047e24 */ /* 0x000fe2000f8e00ff */
[----:B-1----:R-:W-:Y:S01]  /*60f0*/  MOV R7, UR7 ;  /* 0x0000000700077c02 */ /* 0x002fe20008000f00 */
[----:B------:R-:W-:Y:S01]  /*6100*/  IMAD.U32 R6, RZ, RZ, UR6 ;  /* 0x00000006ff067e24 */ /* 0x000fe2000f8e00ff */
[----:B------:R-:W-:Y:S01]  /*6110*/  MOV R11, UR5 ;  /* 0x00000005000b7c02 */ /* 0x000fe20008000f00 */
[----:B------:R-:W-:Y:S02]  /*6120*/  IMAD.U32 R10, RZ, RZ, UR4 ;  /* 0x00000004ff0a7e24 */ /* 0x000fe4000f8e00ff */
[----:B------:R-:W-:Y:S07]  /*6130*/  LEPC R20, `(.L_x_105) ;  /* 0x000000001014794e */ /* 0x000fee0000000000 */
[----:B---345:R-:W-:Y:S05]  /*6140*/  CALL.ABS.NOINC R14 ;  /* 0x000000000e007343 */ /* 0x038fea0003c00000 */
.L_x_105:
[----:B------:R-:W1:Y:S01]  /*6150*/  LDCU.64 UR8, c[0x4][0x80] ;  /* 0x01001000ff0877ac */ /* 0x000e620008000a00 */
[----:B------:R-:W2:Y:S01]  /*6160*/  LDC.64 R2, c[0x4][R2] ;  /* 0x0100000002027b82 */ /* 0x000ea20000000a00 */
[----:B------:R-:W-:Y:S02]  /*6170*/  HFMA2 R12, -RZ, RZ, 0, 5.9604644775390625e-08 ;  /* 0x00000001ff0c7431 */ /* 0x000fe400000001ff */
[----:B------:R-:W-:Y:S02]  /*6180*/  IMAD.MOV.U32 R8, RZ, RZ, 0x70 ;  /* 0x00000070ff087424 */ /* 0x000fe400078e00ff */
[----:B------:R-:W-:Y:S01]  /*6190*/  IMAD.MOV.U32 R13, RZ, RZ, RZ ;  /* 0x000000ffff0d7224 */ /* 0x000fe200078e00ff */
[----:B------:R-:W3:Y:S01]  /*61a0*/  LDCU.64 UR6, c[0x4][0x88] ;  /* 0x01001100ff0677ac */ /* 0x000ee20008000a00 */
[----:B------:R-:W4:Y:S01]  /*61b0*/  LDCU.64 UR4, c[0x4][0x8] ;  /* 0x01000100ff0477ac */ /* 0x000f220008000a00 */
[----:B-1----:R-:W-:Y:S02]  /*61c0*/  MOV R4, UR8 ;  /* 0x0000000800047c02 */ /* 0x002fe40008000f00 */
[----:B------:R-:W-:Y:S02]  /*61d0*/  MOV R5, UR9 ;  /* 0x0000000900057c02 */ /* 0x000fe40008000f00 */
[----:B---3--:R-:W-:Y:S01]  /*61e0*/  MOV R7, UR7 ;  /* 0x0000000700077c02 */ /* 0x008fe20008000f00 */
[----:B------:R-:W-:Y:S01]  /*61f0*/  IMAD.U32 R6, RZ, RZ, UR6 ;  /* 0x00000006ff067e24 */ /* 0x000fe2000f8e00ff */
[----:B----4-:R-:W-:Y:S01]  /*6200*/  MOV R11, UR5 ;  /* 0x00000005000b7c02 */ /* 0x010fe20008000f00 */
[----:B------:R-:W-:Y:S02]  /*6210*/  IMAD.U32 R10, RZ, RZ, UR4 ;  /* 0x00000004ff0a7e24 */ /* 0x000fe4000f8e00ff */
[----:B------:R-:W-:Y:S07]  /*6220*/  LEPC R20, `(.L_x_104) ;  /* 0x000000001014794e */ /* 0x000fee0000000000 */
[----:B--2---:R-:W-:Y:S05]  /*6230*/  CALL.ABS.NOINC R2 ;  /* 0x0000000002007343 */ /* 0x004fea0003c00000 */
.L_x_104:
[----:B------:R-:W-:Y:S05]  /*6240*/  BSYNC.RECONVERGENT B6 ;  /* 0x0000000000067941 */ /* 0x000fea0003800200 */
.L_x_103:
[----:B------:R-:W-:Y:S02]  /*6250*/  R2UR UR6, R51 ;  /* 0x00000000330672ca */ /* 0x000fe400000e0000 */
[----:B------:R-:W-:Y:S02]  /*6260*/  R2UR UR5, R49 ;  /* 0x00000000310572ca */ /* 0x000fe400000e0000 */
[----:B------:R-:W-:Y:S02]  /*6270*/  R2UR UR4, R48 ;  /* 0x00000000300472ca */ /* 0x000fe400000e0000 */
[----:B------:R-:W-:Y:S02]  /*6280*/  ISETP.NE.U32.AND P4, PT, R42, RZ, PT ;  /* 0x000000ff2a00720c */ /* 0x000fe40003f85070 */
[----:B------:R-:W-:Y:S02]  /*6290*/  ISETP.NE.U32.AND P2, PT, RZ, UR54, PT ;  /* 0x00000036ff007c0c */ /* 0x000fe4000bf45070 */
[----:B------:R-:W-:Y:S02]  /*62a0*/  ISETP.NE.AND.EX P4, PT, R43, RZ, PT, P4 ;  /* 0x000000ff2b00720c */ /* 0x000fe40003f85340 */
[----:B------:R-:W-:Y:S01]  /*62b0*/  ISETP.NE.AND.EX P2, PT, RZ, UR55, PT, P2 ;  /* 0x00000037ff007c0c */ /* 0x000fe2000bf45320 */
[----:B------:R-:W-:Y:S02]  /*62c0*/  UISETP.NE.AND UP2, UPT, UR6, URZ, UPT ;  /* 0x000000ff0600728c */ /* 0x000fe4000bf45270 */
[----:B------:R-:W-:Y:S04]  /*62d0*/  UISETP.NE.U32.AND UP0, UPT, UR5, URZ, UPT ;  /* 0x000000ff0500728c */ /* 0x000fe8000bf05070 */
[----:B------:R-:W-:Y:S01]  /*62e0*/  UISETP.NE.AND.EX UP1, UPT, UR4, URZ, UPT, UP0 ;  /* 0x000000ff0400728c */ /* 0x000fe2000bf25300 */
[----:B------:R-:W-:Y:S01]  /*62f0*/  PLOP3.LUT P1, PT, PT, PT, UP2, 0x80, 0x8 ;  /* 0x000000000008781c */ /* 0x000fe20003f2f028 */
[----:B------:R-:W-:Y:S03]  /*6300*/  UPLOP3.LUT UP0, UPT, UPT, UPT, UPT, 0x40, 0x4 ;  /* 0x000000000004789c */ /* 0x000fe60003f0e870 */
[----:B------:R-:W-:Y:S06]  /*6310*/  @UP2 UPLOP3.LUT UP0, UPT, UPT, UPT, UP1, 0x80, 0x8 ;  /* 0x000000000008289c */ /* 0x000fec0003f0f010 */
[----:B------:R-:W-:Y:S01]  /*6320*/  PLOP3.LUT P0, PT, PT, PT, UP0, 0x80, 0x8 ;  /* 0x000000000008781c */ /* 0x000fe20003f0f008 */
[----:B------:R-:W-:Y:S01]  /*6330*/  @!UPT UIADD3 URZ, UPT, UPT, URZ, URZ, URZ ;  /* 0x000000fffffff290 */ /* 0x000fe2000fffe0ff */
[----:B------:R-:W-:Y:S11]  /*6340*/  BRA.U !UP1, `(.L_x_106) ;  /* 0x0000000109407547 */ /* 0x000ff6000b800000 */
[----:B------:R-:W-:Y:S01]  /*6350*/  UISETP.NE.U32.AND UP0, UPT, UR54, URZ, UPT ;  /* 0x000000ff3600728c */ /* 0x000fe2000bf05070 */
[----:B------:R-:W-:Y:S01]  /*6360*/  R2UR UR6, R49 ;  /* 0x00000000310672ca */ /* 0x000fe200000e0000 */
[----:B------:R-:W2:Y:S01]  /*6370*/  LDCU.64 UR8, c[0x0][0x358] ;  /* 0x00006b00ff0877ac */ /* 0x000ea20008000a00 */
[----:B------:R-:W-:Y:S02]  /*6380*/  HFMA2 R46, -RZ, RZ, 0, 5.9604644775390625e-08 ;  /* 0x00000001ff2e7431 */ /* 0x000fe400000001ff */
[----:B-1----:R-:W-:Y:S01]  /*6390*/  IMAD.MOV.U32 R0, RZ, RZ, 0x1 ;  /* 0x00000001ff007424 */ /* 0x002fe200078e00ff */
[----:B------:R-:W-:Y:S06]  /*63a0*/  UISETP.NE.AND.EX UP0, UPT, UR55, URZ, UPT, UP0 ;  /* 0x000000ff3700728c */ /* 0x000fec000bf05300 */
[----:B------:R-:W-:Y:S05]  /*63b0*/  PLOP3.LUT P3, PT, PT, PT, UP0, 0x80, 0x8 ;  /* 0x000000000008781c */ /* 0x000fea0003f6f008 */
[----:B------:R-:W1:Y:S01]  /*63c0*/  @UP0 LDCU.64 UR4, c[0x0][0x888] ;  /* 0x00011100ff0407ac */ /* 0x000e620008000a00 */
[----:B------:R-:W-:Y:S07]  /*63d0*/  @UP0 UIMAD UR6, UR36, UR6, URZ ;  /* 0x00000006240602a4 */ /* 0x000fee000f8e02ff */
[----:B------:R-:W-:Y:S01]  /*63e0*/  @!P3 PRMT R46, R0, 0x7610, R46 ;  /* 0x00007610002eb816 */ /* 0x000fe2000000002e */
[----:B-1----:R-:W-:Y:S06]  /*63f0*/  @UP0 UIMAD.WIDE UR4, UR6, 0x4, UR4 ;  /* 0x00000004060408a5 */ /* 0x002fec000f8e0204 */
[----:B------:R-:W-:Y:S02]  /*6400*/  IMAD.U32 R2, RZ, RZ, UR4 ;  /* 0x00000004ff027e24 */ /* 0x000fe4000f8e00ff */
[----:B------:R-:W-:Y:S03]  /*6410*/  IMAD.U32 R3, RZ, RZ, UR5 ;  /* 0x00000005ff037e24 */ /* 0x000fe6000f8e00ff */
[----:B------:R-:W1:Y:S02]  /*6420*/  @!UP0 LDCU UR4, c[0x0][0x880] ;  /* 0x00011000ff0487ac */ /* 0x000e640008000800 */
[----:B--2--5:R2:W5:Y:S02]  /*6430*/  @P3 LDG.E R27, desc[UR8][R2.64] ;  /* 0x00000008021b3981 */ /* 0x024564000c1e1900 */
[----:B-12---:R-:W-:Y:S02]  /*6440*/  @!P3 MOV R27, UR4 ;  /* 0x00000004001bbc02 */ /* 0x006fe40008000f00 */
.L_x_106:
[----:B------:R-:W-:Y:S05]  /*6450*/  @!P4 BRA `(.L_x_107) ;  /* 0x000000000024c947 */ /* 0x000fea0003800000 */
[----:B------:R-:W-:Y:S01]  /*6460*/  ISETP.NE.U32.AND P3, PT, R40, RZ, PT ;  /* 0x000000ff2800720c */ /* 0x000fe20003f65070 */
[----:B------:R-:W2:Y:S03]  /*6470*/  LDCU.64 UR4, c[0x0][0x358] ;  /* 0x00006b00ff0477ac */ /* 0x000ea60008000a00 */
[----:B------:R-:W-:Y:S11]  /*6480*/  ISETP.NE.AND.EX P3, PT, R41, RZ, PT, P3 ;  /* 0x000000ff2900720c */ /* 0x000ff60003f65330 */
[----:B------:R-:W-:Y:S02]  /*6490*/  @!UPT UIADD3 URZ, UPT, UPT, URZ, URZ, URZ ;  /* 0x000000fffffff290 */ /* 0x000fe4000fffe0ff */
[----:B------:R-:W3:Y:S01]  /*64a0*/  @P3 LDC.64 R2, c[0x0][0x8a8] ;  /* 0x00022a00ff023b82 */ /* 0x000ee20000000a00 */
[----:B-1----:R-:W-:Y:S04]  /*64b0*/  @P3 IMAD R0, R42, UR36, RZ ;  /* 0x000000242a003c24 */ /* 0x002fe8000f8e02ff */
[----:B---3--:R-:W-:Y:S05]  /*64c0*/  @P3 IMAD.WIDE R2, R0, 0x4, R2 ;  /* 0x0000000400023825 */ /* 0x008fea00078e0202 */
[----:B--2--5:R2:W5:Y:S02]  /*64d0*/  @P3 LDG.E R24, desc[UR4][R2.64] ;  /* 0x0000000402183981 */ /* 0x024564000c1e1900 */
[----:B--2---:R-:W3:Y:S02]  /*64e0*/  @!P3 LDC R24, c[0x0][0x8a0] ;  /* 0x00022800ff18bb82 */ /* 0x004ee40000000800 */
.L_x_107:
[----:B-----5:R-:W-:Y:S01]  /*64f0*/  FSETP.NEU.AND P3, PT, R27, RZ, PT ;  /* 0x000000ff1b00720b */ /* 0x020fe20003f6d000 */
[----:B------:R-:W-:Y:S01]  /*6500*/  IMAD.SHL.U32 R56, R44, 0x2, RZ ;  /* 0x000000022c387824 */ /* 0x000fe200078e00ff */
[----:B------:R-:W-:Y:S01]  /*6510*/  SEL R3, RZ, 0xffffffff, P2 ;  /* 0xffffffffff037807 */ /* 0x000fe20001000000 */
[----:B------:R-:W-:Y:S01]  /*6520*/  BSSY B1, `(.L_x_108) ;  /* 0x0000034000017945 */ /* 0x000fe20003800000 */
[----:B------:R-:W-:Y:S01]  /*6530*/  @P1 LOP3.LUT P2, RZ, R46, 0xff, RZ, 0xc0, !PT ;  /* 0x000000ff2eff1812 */ /* 0x000fe2000784c0ff */
[----:B------:R-:W-:Y:S01]  /*6540*/  IMAD.MOV.U32 R63, RZ, RZ, 0x1 ;  /* 0x00000001ff3f7424 */ /* 0x000fe200078e00ff */
[----:B-1----:R-:W-:Y:S01]  /*6550*/  @P1 SEL R0, RZ, 0xffffffff, P3 ;  /* 0xffffffffff001807 */ /* 0x002fe20001800000 */
[C---:B------:R-:W-:Y:S01]  /*6560*/  IMAD R25, R22.reuse, 0x40, R23 ;  /* 0x0000004016197824 */ /* 0x040fe200078e0217 */
[----:B------:R-:W-:Y:S01]  /*6570*/  LOP3.LUT R59, R59, 0x1, RZ, 0x3c, !PT ;  /* 0x000000013b3b7812 */ /* 0x000fe200078e3cff */
[----:B------:R-:W-:Y:S01]  /*6580*/  IMAD.MOV.U32 R26, RZ, RZ, RZ ;  /* 0x000000ffff1a7224 */ /* 0x000fe200078e00ff */
[C---:B------:R-:W-:Y:S02]  /*6590*/  @P0 SEL R0, R3.reuse, R0, !P2 ;  /* 0x0000000003000207 */ /* 0x040fe40005000000 */
[----:B------:R-:W-:Y:S02]  /*65a0*/  CS2R R38, SRZ ;  /* 0x0000000000267805 */ /* 0x000fe4000001ff00 */
[----:B------:R-:W-:Y:S02]  /*65b0*/  LEA R53, R22, UR43, 0x3 ;  /* 0x0000002b16357c11 */ /* 0x000fe4000f8e18ff */
[----:B------:R-:W-:Y:S02]  /*65c0*/  CS2R R36, SRZ ;  /* 0x0000000000247805 */ /* 0x000fe4000001ff00 */
[----:B------:R-:W-:Y:S02]  /*65d0*/  @P1 LOP3.LUT R0, R0, 0x1, RZ, 0xc0, !PT ;  /* 0x0000000100001812 */ /* 0x000fe400078ec0ff */
[----:B------:R-:W-:Y:S02]  /*65e0*/  CS2R R30, SRZ ;  /* 0x00000000001e7805 */ /* 0x000fe4000001ff00 */
[----:B------:R-:W-:Y:S02]  /*65f0*/  PLOP3.LUT P2, PT, PT, PT, UP1, 0x80, 0x8 ;  /* 0x000000000008781c */ /* 0x000fe40003f4f018 */
[----:B------:R-:W-:Y:S02]  /*6600*/  CS2R R28, SRZ ;  /* 0x00000000001c7805 */ /* 0x000fe4000001ff00 */
[----:B------:R-:W-:Y:S01]  /*6610*/  ISETP.NE.U32.OR P6, PT, R0, 0x1, !P1 ;  /* 0x000000010000780c */ /* 0x000fe20004fc5470 */
[----:B------:R-:W-:Y:S01]  /*6620*/  VIADD R62, R56, UR43 ;  /* 0x0000002b383e7c36 */ /* 0x000fe20008000000 */
[----:B------:R-:W-:Y:S02]  /*6630*/  LOP3.LUT P4, R54, R46, 0xff, RZ, 0xc0, !PT ;  /* 0x000000ff2e367812 */ /* 0x000fe4000788c0ff */
[----:B------:R-:W-:Y:S02]  /*6640*/  SEL R2, RZ, 0xffffffff, P3 ;  /* 0xffffffffff027807 */ /* 0x000fe40001800000 */
[----:B------:R-:W-:Y:S03]  /*6650*/  P2R R61, PR, RZ, 0x40 ;  /* 0x00000040ff3d7803 */ /* 0x000fe60000000000 */
[----:B------:R-:W-:Y:S04]  /*6660*/  @P2 SEL R2, R3, R2, !P4 ;  /* 0x0000000203022207 */ /* 0x000fe80006000000 */
[----:B------:R-:W-:Y:S02]  /*6670*/  @P6 SHF.L.U32 R0, R59, 0x1f, RZ ;  /* 0x0000001f3b006819 */ /* 0x000fe400000006ff */
[----:B------:R-:W-:Y:S02]  /*6680*/  LOP3.LUT R2, R2, 0x1, RZ, 0xc0, !PT ;  /* 0x0000000102027812 */ /* 0x000fe400078ec0ff */
[----:B------:R1:W2:Y:S02]  /*6690*/  @P6 SYNCS.PHASECHK.TRANS64.TRYWAIT P1, [UR43+0x40], R0 ;  /* 0x00004000ff0065a7 */ /* 0x0002a4000802112b */
[----:B------:R-:W-:Y:S04]  /*66a0*/  ISETP.NE.U32.AND P5, PT, R2, 0x1, PT ;  /* 0x000000010200780c */ /* 0x000fe80003fa5070 */
[----:B------:R-:W-:Y:S02]  /*66b0*/  P2R R64, PR, RZ, 0x20 ;  /* 0x00000020ff407803 */ /* 0x000fe40000000000 */
[----:B-1----:R-:W-:Y:S04]  /*66c0*/  SHF.L.U32 R0, R58, 0x1f, RZ ;  /* 0x0000001f3a007819 */ /* 0x002fe800000006ff */
[----:B------:R1:W4:Y:S01]  /*66d0*/  SYNCS.PHASECHK.TRANS64.TRYWAIT P0, [R53+URZ+0xb0], R0 ;  /* 0x0000b000350075a7 */ /* 0x00032200080011ff */
[----:B--2---:R-:W-:Y:S01]  /*66e0*/  @P6 SEL R63, RZ, 0x1, !P1 ;  /* 0x00000001ff3f6807 */ /* 0x004fe20004800000 */
[----:B-1----:R-:W-:Y:S06]  /*66f0*/  @!P6 BRA `(.L_x_109) ;  /* 0x000000000058e947 */ /* 0x002fec0003800000 */
[C---:B------:R-:W-:Y:S01]  /*6700*/  VIADD R2, R62.reuse, 0x200 ;  /* 0x000002003e027836 */ /* 0x040fe20000000000 */
[----:B------:R-:W-:Y:S01]  /*6710*/  LOP3.LUT P6, RZ, R45, 0x40, RZ, 0xc0, !PT ;  /* 0x000000402dff7812 */ /* 0x000fe200078cc0ff */
[----:B------:R-:W-:Y:S01]  /*6720*/  BSSY B0, `(.L_x_110) ;  /* 0x000000e000007945 */ /* 0x000fe20003800000 */
[----:B------:R-:W-:Y:S01]  /*6730*/  ISETP.NE.AND P2, PT, R63, RZ, PT ;  /* 0x000000ff3f00720c */ /* 0x000fe20003f45270 */
[----:B------:R-:W-:Y:S01]  /*6740*/  @P5 VIADD R4, R62, 0x210 ;  /* 0x000002103e045836 */ /* 0x000fe20000000000 */
[----:B------:R-:W-:Y:S01]  /*6750*/  PLOP3.LUT P1, PT, PT, PT, PT, 0x8, 0x80 ;  /* 0x000000000080781c */ /* 0x000fe20003f2e170 */
[----:B------:R-:W-:Y:S01]  /*6760*/  IMAD.MOV.U32 R39, RZ, RZ, RZ ;  /* 0x000000ffff277224 */ /* 0x000fe200078e00ff */
[----:B------:R-:W-:Y:S02]  /*6770*/  @P5 PLOP3.LUT P1, PT, P6, PT, PT, 0x80, 0x8 ;  /* 0x000000000008581c */ /* 0x000fe4000372f070 */
[----:B------:R-:W-:Y:S02]  /*6780*/  CS2R R36, SRZ ;  /* 0x0000000000247805 */ /* 0x000fe4000001ff00 */
[----:B------:R-:W-:Y:S02]  /*6790*/  CS2R R30, SRZ ;  /* 0x00000000001e7805 */ /* 0x000fe4000001ff00 */
[----:B------:R-:W-:Y:S07]  /*67a0*/  CS2R R28, SRZ ;  /* 0x00000000001c7805 */ /* 0x000fee000001ff00 */
[----:B------:R-:W-:Y:S01]  /*67b0*/  @P1 VIADD R4, R2, 0xfffffff0 ;  /* 0xfffffff002041836 */ /* 0x000fe20000000000 */
[----:B------:R-:W-:Y:S06]  /*67c0*/  @P2 BRA `(.L_x_111) ;  /* 0x00000000000c2947 */ /* 0x000fec0003800000 */
[----:B------:R-:W-:Y:S04]  /*67d0*/  SHF.L.U32 R3, R59, 0x1f, RZ ;  /* 0x0000001f3b037819 */ /* 0x000fe800000006ff */
[----:B------:R-:W1:Y:S02]  /*67e0*/  SYNCS.PHASECHK.TRANS64.TRYWAIT P1, [UR43+0x40], R3 ;  /* 0x00004003ff0075a7 */ /* 0x000e64000802112b */
[----:B-1----:R-:W-:Y:S05]  /*67f0*/  @!P1 BRA `(.L_x_112) ;  /* 0x00000030004c9947 */ /* 0x002fea0003800000 */
.L_x_111:
[----:B------:R-:W-:Y:S05]  /*6800*/  BSYNC B0 ;  /* 0x0000000000007941 */ /* 0x000fea0003800000 */
.L_x_110:
[----:B------:R-:W-:Y:S01]  /*6810*/  ISETP.NE.AND P1, PT, R64, RZ, PT ;  /* 0x000000ff4000720c */ /* 0x000fe20003f25270 */
[----:B------:R-:W-:Y:S11]  /*6820*/  HFMA2 R26, -RZ, RZ, 0, 5.9604644775390625e-08 ;  /* 0x00000001ff1a7431 */ /* 0x000ff600000001ff */
[----:B------:R-:W-:Y:S01]  /*6830*/  @!UPT UIADD3 URZ, UPT, UPT, URZ, URZ, URZ ;  /* 0x000000fffffff290 */ /* 0x000fe2000fffe0ff */
[----:B------:R2:W1:Y:S04]  /*6840*/  @P1 LDS.128 R36, [R4] ;  /* 0x0000000004241984 */ /* 0x0004680000000c00 */
[----:B------:R2:W1:Y:S02]  /*6850*/  @P1 LDS.128 R28, [R56+UR43+0x200] ;  /* 0x0002002b381c1984 */ /* 0x0004640008000c00 */
.L_x_109:
[----:B------:R-:W-:Y:S05]  /*6860*/  BSYNC B1 ;  /* 0x0000000000017941 */ /* 0x000fea0003800000 */
.L_x_108:
[----:B-1----:R-:W-:Y:S04]  /*6870*/  SHF.R.U32.HI R2, RZ, 0x15, R25 ;  /* 0x00000015ff027819 */ /* 0x002fe80000011619 */
[----:B------:R-:W-:Y:S01]  /*6880*/  LOP3.LUT P1, RZ, R2, 0x3, R47, 0x48, !PT ;  /* 0x0000000302ff7812 */ /* 0x000fe2000782482f */
[----:B------:R-:W-:Y:S01]  /*6890*/  @!UPT UIADD3 URZ, UPT, UPT, URZ, URZ, URZ ;  /* 0x000000fffffff290 */ /* 0x000fe2000fffe0ff */
[----:B----4-:R-:W-:Y:S11]  /*68a0*/  @P0 BRA `(.L_x_113) ;  /* 0x0000000000080947 */ /* 0x010ff60003800000 */
[----:B------:R-:W1:Y:S02]  /*68b0*/  SYNCS.PHASECHK.TRANS64.TRYWAIT P0, [R53+URZ+0xb0], R0 ;  /* 0x0000b000350075a7 */ /* 0x000e6400080011ff */
[----:B-1----:R-:W-:Y:S05]  /*68c0*/  @!P0 BRA `(.L_x_114) ;  /* 0x0000003000308947 */ /* 0x002fea0003800000 */
.L_x_113:
[----:B------:R-:W-:Y:S05]  /*68d0*/  @!P1 BRA `(.L_x_115) ;  /* 0x0000000000409947 */ /* 0x000fea0003800000 */
[----:B------:R-:W4:Y:S01]  /*68e0*/  LDCU.64 UR8, c[0x4][0x70] ;  /* 0x01000e00ff0877ac */ /* 0x000f220008000a00 */
[----:B------:R-:W-:Y:S01]  /*68f0*/  MOV R3, 0x0 ;  /* 0x0000000000037802 */ /* 0x000fe20000000f00 */
[----:B------:R-:W-:Y:S02]  /*6900*/  HFMA2 R12, -RZ, RZ, 0, 5.9604644775390625e-08 ;  /* 0x00000001ff0c7431 */ /* 0x000fe400000001ff */
[----:B------:R-:W-:Y:S02]  /*6910*/  IMAD.MOV.U32 R8, RZ, RZ, 0x192 ;  /* 0x00000192ff087424 */ /* 0x000fe400078e00ff */
[----:B------:R-:W-:Y:S01]  /*6920*/  IMAD.MOV.U32 R13, RZ, RZ, RZ ;  /* 0x000000ffff0d7224 */ /* 0x000fe200078e00ff */
[----:B------:R-:W5:Y:S01]  /*6930*/  LDCU.64 UR6, c[0x4][0x78] ;  /* 0x01000f00ff0677ac */ /* 0x000f620008000a00 */
[----:B------:R-:W1:Y:S01]  /*6940*/  LDC.64 R2, c[0x4][R3] ;  /* 0x0100000003027b82 */ /* 0x000e620000000a00 */
[----:B------:R-:W3:Y:S01]  /*6950*/  LDCU.64 UR4, c[0x4][0x10] ;  /* 0x01000200ff0477ac */ /* 0x000ee20008000a00 */
[----:B----4-:R-:W-:Y:S01]  /*6960*/  MOV R5, UR9 ;  /* 0x0000000900057c02 */ /* 0x010fe20008000f00 */
[----:B--2---:R-:W-:Y:S01]  /*6970*/  IMAD.U32 R4, RZ, RZ, UR8 ;  /* 0x00000008ff047e24 */ /* 0x004fe2000f8e00ff */
[----:B-----5:R-:W-:Y:S01]  /*6980*/  MOV R7, UR7 ;  /* 0x0000000700077c02 */ /* 0x020fe20008000f00 */
[----:B------:R-:W-:Y:S01]  /*6990*/  IMAD.U32 R6, RZ, RZ, UR6 ;  /* 0x00000006ff067e24 */ /* 0x000fe2000f8e00ff */
[----:B---3--:R-:W-:Y:S01]  /*69a0*/  MOV R11, UR5 ;  /* 0x00000005000b7c02 */ /* 0x008fe20008000f00 */
[----:B------:R-:W-:Y:S02]  /*69b0*/  IMAD.U32 R10, RZ, RZ, UR4 ;  /* 0x00000004ff0a7e24 */ /* 0x000fe4000f8e00ff */
[----:B------:R-:W-:Y:S07]  /*69c0*/  LEPC R20, `(.L_x_115) ;  /* 0x000000001014794e */ /* 0x000fee0000000000 */
[----:B-1----:R-:W-:Y:S05]  /*69d0*/  CALL.ABS.NOINC R2 ;  /* 0x0000000002007343 */ /* 0x002fea0003c00000 */
.L_x_115:
[----:B------:R-:W-:Y:S05]  /*69e0*/  WARPSYNC.ALL ;  /* 0x0000000000007948 */ /* 0x000fea0003800000 */
[----:B------:R-:W-:Y:S01]  /*69f0*/  R2UR UR4, R25 ;  /* 0x00000000190472ca */ /* 0x000fe200000e0000 */
[--C-:B------:R-:W-:Y:S01]  /*6a00*/  HADD2.F32 R3, -RZ, R28.reuse.H0_H0 ;  /* 0x2000001cff037230 */ /* 0x100fe20000004100 */
[----:B------:R-:W-:Y:S01]  /*6a10*/  MOV R65, 0x10 ;  /* 0x0000001000417802 */ /* 0x000fe20000000f00 */
[--C-:B------:R-:W-:Y:S01]  /*6a20*/  HADD2.F32 R20, -RZ, R29.reuse.H0_H0 ;  /* 0x2000001dff147230 */ /* 0x100fe20000004100 */
[----:B------:R-:W-:Y:S01]  /*6a30*/  LOP3.LUT P6, RZ, R45, 0x40, RZ, 0xc0, !PT ;  /* 0x000000402dff7812 */ /* 0x000fe200078cc0ff */
[----:B------:R-:W-:Y:S01]  /*6a40*/  HADD2.F32 R21, -RZ, R29.H1_H1 ;  /* 0x3000001dff157230 */ /* 0x000fe20000004100 */
[----:B------:R-:W-:Y:S01]  /*6a50*/  ISETP.NE.AND P0, PT, R60, RZ, PT ;  /* 0x000000ff3c00720c */ /* 0x000fe20003f05270 */
[----:B------:R-:W-:Y:S01]  /*6a60*/  BSSY.RECONVERGENT B0, `(.L_x_116) ;  /* 0x0000052000007945 */ /* 0x000fe20003800200 */
[----:B------:R-:W-:Y:S04]  /*6a70*/  SEL R65, R65, 0xfffffff0, !P6 ;  /* 0xfffffff041417807 */ /* 0x000fe80007000000 */
[----:B------:R-:W-:Y:S01]  /*6a80*/  IADD3 R62, PT, PT, R62, R65, RZ ;  /* 0x000000413e3e7210 */ /* 0x000fe20007ffe0ff */
[----:B--2---:R-:W1:Y:S02]  /*6a90*/  LDTM.x16 R4, tmem[UR4] ;  /* 0x00000004000479ee */ /* 0x004e640008240000 */
[C---:B-1-3--:R-:W-:Y:S01]  /*6aa0*/  FMUL R0, R24.reuse, R4 ;  /* 0x0000000418007220 */ /* 0x04afe20000400000 */
[----:B------:R-:W-:Y:S02]  /*6ab0*/  HADD2.F32 R4, -RZ, R28.H1_H1 ;  /* 0x3000001cff047230 */ /* 0x000fe40000004100 */
[C---:B------:R-:W-:Y:S01]  /*6ac0*/  FMUL R2, R24.reuse, R5 ;  /* 0x0000000518027220 */ /* 0x040fe20000400000 */
[C---:B------:R-:W-:Y:S01]  /*6ad0*/  FMUL R7, R24.reuse, R7 ;  /* 0x0000000718077220 */ /* 0x040fe20000400000 */
[C---:B------:R-:W-:Y:S01]  /*6ae0*/  FFMA R0, R27.reuse, R3, R0 ;  /* 0x000000031b007223 */ /* 0x040fe20000000000 */
[C---:B------:R-:W-:Y:S01]  /*6af0*/  FMUL R3, R24.reuse, R6 ;  /* 0x0000000618037220 */ /* 0x040fe20000400000 */
[C---:B------:R-:W-:Y:S01]  /*6b00*/  FFMA R2, R27.reuse, R4, R2 ;  /* 0x000000041b027223 */ /* 0x040fe20000000002 */
[C---:B------:R-:W-:Y:S01]  /*6b10*/  FMUL R4, R24.reuse, R8 ;  /* 0x0000000818047220 */ /* 0x040fe20000400000 */
[C---:B------:R-:W-:Y:S01]  /*6b20*/  FMUL R8, R24.reuse, R12 ;  /* 0x0000000c18087220 */ /* 0x040fe20000400000 */
[----:B------:R-:W-:Y:S01]  /*6b30*/  FMUL R12, R24, R16 ;  /* 0x00000010180c7220 */ /* 0x000fe20000400000 */
[--C-:B------:R-:W-:Y:S01]  /*6b40*/  HADD2.F32 R16, -RZ, R30.reuse.H0_H0 ;  /* 0x2000001eff107230 */ /* 0x100fe20000004100 */
[----:B------:R-:W-:Y:S01]  /*6b50*/  F2FP.F16.F32.PACK_AB R32, R2, R0 ;  /* 0x000000000220723e */ /* 0x000fe200000000ff */
[----:B------:R-:W-:Y:S02]  /*6b60*/  HADD2.F32 R0, -RZ, R30.H1_H1 ;  /* 0x3000001eff007230 */ /* 0x000fe40000004100 */
[C---:B------:R-:W-:Y:S01]  /*6b70*/  FMUL R5, R24.reuse, R9 ;  /* 0x0000000918057220 */ /* 0x040fe20000400000 */
[C---:B------:R-:W-:Y:S01]  /*6b80*/  FFMA R3, R27.reuse, R20, R3 ;  /* 0x000000141b037223 */ /* 0x040fe20000000003 */
[C---:B------:R-:W-:Y:S01]  /*6b90*/  FFMA R7, R27.reuse, R21, R7 ;  /* 0x000000151b077223 */ /* 0x040fe20000000007 */
[--C-:B------:R-:W-:Y:S02]  /*6ba0*/  HADD2.F32 R2, -RZ, R31.reuse.H0_H0 ;  /* 0x2000001fff027230 */ /* 0x100fe40000004100 */
[C---:B------:R-:W-:Y:S01]  /*6bb0*/  FFMA R4, R27.reuse, R16, R4 ;  /* 0x000000101b047223 */ /* 0x040fe20000000004 */
[C---:B------:R-:W-:Y:S01]  /*6bc0*/  FMUL R6, R24.reuse, R10 ;  /* 0x0000000a18067220 */ /* 0x040fe20000400000 */
[C---:B------:R-:W-:Y:S01]  /*6bd0*/  FFMA R5, R27.reuse, R0, R5 ;  /* 0x000000001b057223 */ /* 0x040fe20000000005 */
[----:B------:R-:W-:Y:S02]  /*6be0*/  HADD2.F32 R16, -RZ, R31.H1_H1 ;  /* 0x3000001fff107230 */ /* 0x000fe40000004100 */
[C---:B------:R-:W-:Y:S01]  /*6bf0*/  FMUL R11, R24.reuse, R11 ;  /* 0x0000000b180b7220 */ /* 0x040fe20000400000 */
[--C-:B------:R-:W-:Y:S02]  /*6c00*/  HADD2.F32 R0, -RZ, R36.reuse.H0_H0 ;  /* 0x20000024ff007230 */ /* 0x100fe40000004100 */
[----:B------:R-:W-:Y:S01]  /*6c10*/  FFMA R6, R27, R2, R6 ;  /* 0x000000021b067223 */ /* 0x000fe20000000006 */
[----:B------:R-:W-:Y:S01]  /*6c20*/  F2FP.F16.F32.PACK_AB R33, R7, R3 ;  /* 0x000000030721723e */ /* 0x000fe200000000ff */
[----:B------:R-:W-:Y:S02]  /*6c30*/  HADD2.F32 R2, -RZ, R36.H1_H1 ;  /* 0x30000024ff027230 */ /* 0x000fe40000004100 */
[C---:B------:R-:W-:Y:S01]  /*6c40*/  FFMA R11, R27.reuse, R16, R11 ;  /* 0x000000101b0b7223 */ /* 0x040fe2000000000b */
[C---:B------:R-:W-:Y:S01]  /*6c50*/  FMUL R9, R24.reuse, R13 ;  /* 0x0000000d18097220 */ /* 0x040fe20000400000 */
[--C-:B------:R-:W-:Y:S02]  /*6c60*/  HADD2.F32 R3, -RZ, R37.reuse.H0_H0 ;  /* 0x20000025ff037230 */ /* 0x100fe40000004100 */
[C---:B------:R-:W-:Y:S01]  /*6c70*/  FFMA R8, R27.reuse, R0, R8 ;  /* 0x000000001b087223 */ /* 0x040fe20000000008 */
[C---:B------:R-:W-:Y:S01]  /*6c80*/  FMUL R10, R24.reuse, R14 ;  /* 0x0000000e180a7220 */ /* 0x040fe20000400000 */
[----:B------:R-:W-:Y:S02]  /*6c90*/  HADD2.F32 R0, -RZ, R37.H1_H1 ;  /* 0x30000025ff007230 */ /* 0x000fe40000004100 */
[C---:B------:R-:W-:Y:S01]  /*6ca0*/  FMUL R15, R24.reuse, R15 ;  /* 0x0000000f180f7220 */ /* 0x040fe20000400000 */
[C---:B------:R-:W-:Y:S01]  /*6cb0*/  FFMA R9, R27.reuse, R2, R9 ;  /* 0x000000021b097223 */ /* 0x040fe20000000009 */
[----:B------:R-:W-:Y:S01]  /*6cc0*/  FFMA R10, R27, R3, R10 ;  /* 0x000000031b0a7223 */ /* 0x000fe2000000000a */
[--C-:B------:R-:W-:Y:S01]  /*6cd0*/  HADD2.F32 R2, -RZ, R38.reuse.H0_H0 ;  /* 0x20000026ff027230 */ /* 0x100fe20000004100 */
[----:B------:R-:W-:Y:S01]  /*6ce0*/  F2FP.F16.F32.PACK_AB R34, R5, R4 ;  /* 0x000000040522723e */ /* 0x000fe200000000ff */
[----:B------:R-:W-:Y:S02]  /*6cf0*/  HADD2.F32 R3, -RZ, R38.H1_H1 ;  /* 0x30000026ff037230 */ /* 0x000fe40000004100 */
[----:B------:R-:W-:Y:S01]  /*6d00*/  FFMA R15, R27, R0, R15 ;  /* 0x000000001b0f7223 */ /* 0x000fe2000000000f */
[C---:B------:R-:W-:Y:S01]  /*6d10*/  FMUL R13, R24.reuse, R17 ;  /* 0x00000011180d7220 */ /* 0x040fe20000400000 */
[--C-:B------:R-:W-:Y:S02]  /*6d20*/  HADD2.F32 R4, -RZ, R39.reuse.H0_H0 ;  /* 0x20000027ff047230 */ /* 0x100fe40000004100 */
[C---:B------:R-:W-:Y:S01]  /*6d30*/  FMUL R14, R24.reuse, R18 ;  /* 0x00000012180e7220 */ /* 0x040fe20000400000 */
[----:B------:R-:W-:Y:S02]  /*6d40*/  HADD2.F32 R0, -RZ, R39.H1_H1 ;  /* 0x30000027ff007230 */ /* 0x000fe40000004100 */
[----:B------:R-:W-:Y:S01]  /*6d50*/  FMUL R19, R24, R19 ;  /* 0x0000001318137220 */ /* 0x000fe20000400000 */
[----:B------:R-:W-:Y:S01]  /*6d60*/  F2FP.F16.F32.PACK_AB R35, R11, R6 ;  /* 0x000000060b23723e */ /* 0x000fe200000000ff */
[C---:B------:R-:W-:Y:S01]  /*6d70*/  FFMA R12, R27.reuse, R2, R12 ;  /* 0x000000021b0c7223 */ /* 0x040fe2000000000c */
[C---:B------:R-:W-:Y:S01]  /*6d80*/  FFMA R13, R27.reuse, R3, R13 ;  /* 0x000000031b0d7223 */ /* 0x040fe2000000000d */
[C---:B------:R-:W-:Y:S01]  /*6d90*/  FFMA R14, R27.reuse, R4, R14 ;  /* 0x000000041b0e7223 */ /* 0x040fe2000000000e */
[----:B------:R-:W-:Y:S01]  /*6da0*/  FFMA R19, R27, R0, R19 ;  /* 0x000000001b137223 */ /* 0x000fe20000000013 */
[----:B------:R1:W-:Y:S01]  /*6db0*/  STS.128 [R56+UR43+0x200], R32 ;  /* 0x0002002038007988 */ /* 0x0003e20008000c2b */
[----:B------:R-:W-:Y:S02]  /*6dc0*/  F2FP.F16.F32.PACK_AB R8, R9, R8 ;  /* 0x000000080908723e */ /* 0x000fe400000000ff */
[----:B------:R-:W-:Y:S02]  /*6dd0*/  F2FP.F16.F32.PACK_AB R9, R15, R10 ;  /* 0x0000000a0f09723e */ /* 0x000fe400000000ff */
[----:B------:R-:W-:Y:S02]  /*6de0*/  F2FP.F16.F32.PACK_AB R10, R13, R12 ;  /* 0x0000000c0d0a723e */ /* 0x000fe400000000ff */
[----:B------:R-:W-:Y:S05]  /*6df0*/  F2FP.F16.F32.PACK_AB R11, R19, R14 ;  /* 0x0000000e130b723e */ /* 0x000fea00000000ff */
[----:B------:R1:W-:Y:S01]  /*6e00*/  STS.128 [R62+0x200], R8 ;  /* 0x000200083e007388 */ /* 0x0003e20000000c00 */
[----:B------:R-:W-:Y:S01]  /*6e10*/  @!PT LDS RZ, [RZ] ;  /* 0x00000000fffff984 */ /* 0x000fe20000000800 */
[----:B------:R-:W-:Y:S01]  /*6e20*/  @!PT LDS RZ, [RZ] ;  /* 0x00000000fffff984 */ /* 0x000fe20000000800 */
[----:B------:R-:W-:Y:S01]  /*6e30*/  @!PT LDS RZ, [RZ] ;  /* 0x00000000fffff984 */ /* 0x000fe20000000800 */
[----:B------:R-:W-:Y:S01]  /*6e40*/  @!PT LDS RZ, [RZ] ;  /* 0x00000000fffff984 */ /* 0x000fe20000000800 */
[----:B------:R2:W-:Y:S07]  /*6e50*/  MEMBAR.ALL.CTA ;  /* 0x0000000000007992 */ /* 0x0005ee0000008000 */
[----:B--2---:R-:W2:Y:S02]  /*6e60*/  FENCE.VIEW.ASYNC.S ;  /* 0x00000000000073c6 */ /* 0x004ea40000000000 */
[----:B--2---:R-:W-:Y:S06]  /*6e70*/  BAR.SYNC.DEFER_BLOCKING 0x1, 0x80 ;  /* 0x0042000000007b1d */ /* 0x004fec0000010000 */
[----:B------:R-:W-:Y:S05]  /*6e80*/  @P0 BRA `(.L_x_117) ;  /* 0x00000000003c0947 */ /* 0x000fea0003800000 */
[----:B------:R-:W2:Y:S01]  /*6e90*/  LDCU.64 UR6, c[0x0][0x348] ;  /* 0x00006900ff0677ac */ /* 0x000ea20008000a00 */
[----:B------:R-:W-:Y:S01]  /*6ea0*/  UIADD3 UR4, UPT, UPT, UR43, 0x200, URZ ;  /* 0x000002002b047890 */ /* 0x000fe2000fffe0ff */
[----:B------:R-:W-:Y:S01]  /*6eb0*/  UMOV UR51, UR36 ;  /* 0x0000002400337c82 */ /* 0x000fe20008000000 */
[----:B------:R-:W-:Y:S02]  /*6ec0*/  UIADD3 UR9, UPT, UPT, UR49, 0x40, URZ ;  /* 0x0000004031097890 */ /* 0x000fe4000fffe0ff */
[----:B------:R-:W-:Y:S02]  /*6ed0*/  UIADD3 UR8, UPT, UPT, UR43, 0xa00, URZ ;  /* 0x00000a002b087890 */ /* 0x000fe4000fffe0ff */
[----:B------:R-:W-:Y:S01]  /*6ee0*/  MOV R52, UR4 ;  /* 0x0000000400347c02 */ /* 0x000fe20008000f00 */
[----:B------:R-:W-:Y:S01]  /*6ef0*/  UMOV UR10, UR50 ;  /* 0x00000032000a7c82 */ /* 0x000fe20008000000 */
[----:B------:R-:W-:Y:S02]  /*6f00*/  UMOV UR11, UR36 ;  /* 0x00000024000b7c82 */ /* 0x000fe40008000000 */
[----:B------:R-:W-:Y:S01]  /*6f10*/  R2UR UR48, R52 ;  /* 0x00000000343072ca */ /* 0x000fe200000e0000 */
[----:B--2---:R-:W-:Y:S04]  /*6f20*/  UIADD3 UR4, UP0, UPT, UR6, 0x680, URZ ;  /* 0x0000068006047890 */ /* 0x004fe8000ff1e0ff */
[----:B------:R-:W-:Y:S09]  /*6f30*/  UIADD3.X UR5, UPT, UPT, URZ, UR7, URZ, UP0, !UPT ;  /* 0x00000007ff057290 */ /* 0x000ff200087fe4ff */
[----:B------:R2:W-:Y:S01]  /*6f40*/  UTMASTG.3D [UR48], [UR4] ;  /* 0x00000030040073b5 */ /* 0x0005e20008010000 */
[----:B------:R2:W-:Y:S01]  /*6f50*/  UTMASTG.3D [UR8], [UR4] ;  /* 0x00000008040073b5 */ /* 0x0005e20008010000 */
[----:B------:R0:W-:Y:S01]  /*6f60*/  UTMACMDFLUSH ;  /* 0x00000000000079b7 */ /* 0x0001e20000000000 */
[----:B--2---:R-:W-:Y:S04]  /*6f70*/  DEPBAR.LE SB0, 0x1 ;  /* 0x000080400000791a */ /* 0x004fe80000000000 */
.L_x_117:
[----:B------:R-:W-:Y:S05]  /*6f80*/  BSYNC.RECONVERGENT B0 ;  /* 0x0000000000007941 */ /* 0x000fea0003800200 */
.L_x_116:
[----:B------:R-:W-:Y:S01]  /*6f90*/  BAR.SYNC.DEFER_BLOCKING 0x1, 0x80 ;  /* 0x0042000000007b1d */ /* 0x000fe20000010000 */
[----:B------:R-:W-:Y:S01]  /*6fa0*/  ISETP.NE.AND P1, PT, R61, RZ, PT ;  /* 0x000000ff3d00720c */ /* 0x000fe20003f25270 */
[----:B------:R-:W-:Y:S01]  /*6fb0*/  UISETP.NE.AND UP0, UPT, UR52, URZ, UPT ;  /* 0x000000ff3400728c */ /* 0x000fe2000bf05270 */
[----:B------:R-:W-:Y:S11]  /*6fc0*/  LEA R2, R26, UR43, 0x3 ;  /* 0x0000002b1a027c11 */ /* 0x000ff6000f8e18ff */
[----:B------:R-:W-:Y:S01]  /*6fd0*/  @P1 SHF.L.U32 R3, R59, 0x1f, RZ ;  /* 0x0000001f3b031819 */ /* 0x000fe200000006ff */
[----:B------:R-:W-:Y:S06]  /*6fe0*/  BRA.U !UP0, `(.L_x_118) ;  /* 0x0000000108247547 */ /* 0x000fec000b800000 */
[----:B------:R-:W-:Y:S01]  /*6ff0*/  IMAD.U32 R4, RZ, RZ, UR46 ;  /* 0x0000002eff047e24 */ /* 0x000fe2000f8e00ff */
[----:B------:R-:W-:Y:S01]  /*7000*/  MOV R0, UR47 ;  /* 0x0000002f00007c02 */ /* 0x000fe20008000f00 */
[----:B------:R-:W-:Y:S03]  /*7010*/  UIADD3 UR4, UPT, UPT, UR46, 0x1, URZ ;  /* 0x000000012e047890 */ /* 0x000fe6000fffe0ff */
[----:B------:R-:W-:Y:S01]  /*7020*/  @P1 LEA R4, R4, UR43, 0x3 ;  /* 0x0000002b04041c11 */ /* 0x000fe2000f8e18ff */
[----:B------:R-:W-:Y:S04]  /*7030*/  UISETP.NE.AND UP0, UPT, UR4, 0x4, UPT ;  /* 0x000000040400788c */ /* 0x000fe8000bf05270 */
[----:B------:R-:W-:Y:S01]  /*7040*/  @P1 VIADD R4, R4, 0x60 ;  /* 0x0000006004041836 */ /* 0x000fe20000000000 */
[----:B------:R-:W-:Y:S04]  /*7050*/  USEL UR46, UR4, URZ, UP0 ;  /* 0x000000ff042e7287 */ /* 0x000fe80008000000 */
[----:B------:R-:W-:Y:S04]  /*7060*/  @P1 PRMT R0, R0, 0x654, R4 ;  /* 0x0000065400001816 */ /* 0x000fe80000000004 */
[----:B------:R2:W-:Y:S04]  /*7070*/  @P1 SYNCS.ARRIVE.TRANS64.RED.A1T0 RZ, [R0+URZ], RZ ;  /* 0x000000ff00ff19a7 */ /* 0x0005e800081004ff */
.L_x_118:
[----:B------:R-:W3:Y:S01]  /*7080*/  @P1 SYNCS.PHASECHK.TRANS64.TRYWAIT P0, [R2+URZ+0x40], R3 ;  /* 0x00004003020015a7 */ /* 0x000ee200080011ff */
[----:B------:R-:W-:Y:S01]  /*7090*/  BSSY B1, `(.L_x_119) ;  /* 0x0000012000017945 */ /* 0x000fe20003800000 */
[----:B---3--:R-:W-:Y:S03]  /*70a0*/  @P1 SEL R63, RZ, 0x1, !P0 ;  /* 0x00000001ff3f1807 */ /* 0x008fe60004000000 */
[----:B------:R-:W-:Y:S05]  /*70b0*/  @!P1 BRA `(.L_x_120) ;  /* 0x00000000003c9947 */ /* 0x000fea0003800000 */
[----:B------:R-:W-:Y:S01]  /*70c0*/  ISETP.NE.AND P1, PT, R64, RZ, PT ;  /* 0x000000ff4000720c */ /* 0x000fe20003f25270 */
[----:B------:R-:W-:Y:S01]  /*70d0*/  BSSY B0, `(.L_x_121) ;  /* 0x0000009000007945 */ /* 0x000fe20003800000 */
[----:B------:R-:W-:Y:S11]  /*70e0*/  ISETP.NE.AND P0, PT, R63, RZ, PT ;  /* 0x000000ff3f00720c */ /* 0x000ff60003f05270 */
[----:B------:R-:W-:Y:S05]  /*70f0*/  @P1 IMAD R4, R26, 0x1000, R56 ;  /* 0x000010001a041824 */ /* 0x000fea00078e0238 */
[----:B------:R-:W-:Y:S05]  /*7100*/  @P1 IADD3 R3, PT, PT, R4, UR43, RZ ;  /* 0x0000002b04031c10 */ /* 0x000fea000fffe0ff */
[----:B------:R-:W-:Y:S01]  /*7110*/  @P1 IMAD.IADD R3, R65, 0x1, R3 ;  /* 0x0000000141031824 */ /* 0x000fe200078e0203 */
[----:B------:R-:W-:Y:S06]  /*7120*/  @P0 BRA `(.L_x_122) ;  /* 0x00000000000c0947 */ /* 0x000fec0003800000 */
[----:B--2---:R-:W-:Y:S04]  /*7130*/  SHF.L.U32 R0, R59, 0x1f, RZ ;  /* 0x0000001f3b007819 */ /* 0x004fe800000006ff */
[----:B------:R-:W2:Y:S02]  /*7140*/  SYNCS.PHASECHK.TRANS64.TRYWAIT P0, [R2+URZ+0x40], R0 ;  /* 0x00004000020075a7 */ /* 0x000ea400080011ff */
[----:B--2---:R-:W-:Y:S05]  /*7150*/  @!P0 BRA `(.L_x_123) ;  /* 0x0000002800208947 */ /* 0x004fea0003800000 */
.L_x_122:
[----:B------:R-:W-:Y:S05]  /*7160*/  BSYNC B0 ;  /* 0x0000000000007941 */ /* 0x000fea0003800000 */
.L_x_121:
[----:B------:R-:W-:Y:S02]  /*7170*/  ISETP.NE.AND P0, PT, R64, RZ, PT ;  /* 0x000000ff4000720c */ /* 0x000fe40003f05270 */
[----:B------:R-:W-:Y:S11]  /*7180*/  IADD3 R26, PT, PT, R26, 0x1, RZ ;  /* 0x000000011a1a7810 */ /* 0x000ff60007ffe0ff */
[----:B------:R3:W4:Y:S04]  /*7190*/  @P0 LDS.128 R28, [R4+UR43+0x200] ;  /* 0x0002002b041c0984 */ /* 0x0007280008000c00 */
[----:B------:R3:W1:Y:S02]  /*71a0*/  @P0 LDS.128 R36, [R3+0x200] ;  /* 0x0002000003240984 */ /* 0x0006640000000c00 */
.L_x_120:
[----:B------:R-:W-:Y:S05]  /*71b0*/  BSYNC B1 ;  /* 0x0000000000017941 */ /* 0x000fea0003800000 */
.L_x_119:
[----:B--2---:R-:W-:Y:S05]  /*71c0*/  VIADD R0, R25, 0x10 ;  /* 0x0000001019007836 */ /* 0x004fea0000000000 */
[----:B------:R-:W-:Y:S04]  /*71d0*/  SHF.R.U32.HI R0, RZ, 0x15, R0 ;  /* 0x00000015ff007819 */ /* 0x000fe80000011600 */
[----:B------:R-:W-:Y:S11]  /*71e0*/  LOP3.LUT P0, RZ, R0, 0x3, R47, 0x48, !PT ;  /* 0x0000000300ff7812 */ /* 0x000ff6000780482f */
[----:B------:R-:W-:Y:S02]  /*71f0*/  @!UPT UIADD3 URZ, UPT, UPT, URZ, URZ, URZ ;  /* 0x000000fffffff290 */ /* 0x000fe4000fffe0ff */
[----:B------:R-:W-:Y:S05]  /*7200*/  @!P0 BRA `(.L_x_124) ;  /* 0x0000000000408947 */ /* 0x000fea0003800000 */
[----:B------:R-:W2:Y:S01]  /*7210*/  LDCU.64 UR8, c[0x4][0x70] ;  /* 0x01000e00ff0877ac */ /* 0x000ea20008000a00 */
[----:B---3--:R-:W-:Y:S01]  /*7220*/  MOV R3, 0x0 ;  /* 0x0000000000037802 */ /* 0x008fe20000000f00 */
[----:B------:R-:W-:Y:S02]  /*7230*/  HFMA2 R12, -RZ, RZ, 0, 5.9604644775390625e-08 ;  /* 0x00000001ff0c7431 */ /* 0x000fe400000001ff */
[----:B-1----:R-:W-:Y:S02]  /*7240*/  IMAD.MOV.U32 R8, RZ, RZ, 0x192 ;  /* 0x00000192ff087424 */ /* 0x002fe400078e00ff */
[----:B------:R-:W-:Y:S01]  /*7250*/  IMAD.MOV.U32 R13, RZ, RZ, RZ ;  /* 0x000000ffff0d7224 */ /* 0x000fe200078e00ff */
[----:B------:R-:W1:Y:S01]  /*7260*/  LDCU.64 UR6, c[0x4][0x78] ;  /* 0x01000f00ff0677ac */ /* 0x000e620008000a00 */
[----:B------:R-:W3:Y:S01]  /*7270*/  LDC.64 R2, c[0x4][R3] ;  /* 0x0100000003027b82 */ /* 0x000ee20000000a00 */
[----:B------:R-:W5:Y:S01]  /*7280*/  LDCU.64 UR4, c[0x4][0x10] ;  /* 0x01000200ff0477ac */ /* 0x000f620008000a00 */
[----:B--2---:R-:W-:Y:S01]  /*7290*/  MOV R5, UR9 ;  /* 0x0000000900057c02 */ /* 0x004fe20008000f00 */
[----:B------:R-:W-:Y:S01]  /*72a0*/  IMAD.U32 R4, RZ, RZ, UR8 ;  /* 0x00000008ff047e24 */ /* 0x000fe2000f8e00ff */
[----:B-1----:R-:W-:Y:S01]  /*72b0*/  MOV R7, UR7 ;  /* 0x0000000700077c02 */ /* 0x002fe20008000f00 */
[----:B------:R-:W-:Y:S01]  /*72c0*/  IMAD.U32 R6, RZ, RZ, UR6 ;  /* 0x00000006ff067e24 */ /* 0x000fe2000f8e00ff */
[----:B-----5:R-:W-:Y:S01]  /*72d0*/  MOV R11, UR5 ;  /* 0x00000005000b7c02 */ /* 0x020fe20008000f00 */
[----:B------:R-:W-:Y:S02]  /*72e0*/  IMAD.U32 R10, RZ, RZ, UR4 ;  /* 0x00000004ff0a7e24 */ /* 0x000fe4000f8e00ff */
[----:B------:R-:W-:Y:S07]  /*72f0*/  LEPC R20, `(.L_x_124) ;  /* 0x000000001014794e */ /* 0x000fee0000000000 */
[----:B---34-:R-:W-:Y:S05]  /*7300*/  CALL.ABS.NOINC R2 ;  /* 0x0000000002007343 */ /* 0x018fea0003c00000 */
.L_x_124:
[----:B------:R-:W-:Y:S01]  /*7310*/  ISETP.NE.AND P6, PT, R61, RZ, PT ;  /* 0x000000ff3d00720c */ /* 0x000fe20003fc5270 */
[----:B------:R-:W-:Y:S05]  /*7320*/  WARPSYNC.ALL ;  /* 0x0000000000007948 */ /* 0x000fea0003800000 */
[----:B------:R-:W-:Y:S01]  /*7330*/  R2UR UR4, R25 ;  /* 0x00000000190472ca */ /* 0x000fe200000e0000 */
[----:B---34-:R-:W-:Y:S01]  /*7340*/  HADD2.F32 R3, -RZ, R28.H0_H0 ;  /* 0x2000001cff037230 */ /* 0x018fe20000004100 */
[----:B------:R-:W-:Y:S01]  /*7350*/  ISETP.NE.AND P0, PT, R60, RZ, PT ;  /* 0x000000ff3c00720c */ /* 0x000fe20003f05270 */
[----:B------:R-:W-:Y:S01]  /*7360*/  HADD2.F32 R20, -RZ, R30.H0_H0 ;  /* 0x2000001eff147230 */ /* 0x000fe20000004100 */
[----:B------:R-:W-:Y:S09]  /*7370*/  BSSY.RECONVERGENT B0, `(.L_x_125) ;  /* 0x0000058000007945 */ /* 0x000ff20003800200 */
[----:B-1----:R-:W1:Y:S02]  /*7380*/  LDTM.x16 R4, tmem[UR4+0x10] ;  /* 0x00001004000479ee */ /* 0x002e640008240000 */
[C---:B-1----:R-:W-:Y:S01]  /*7390*/  FMUL R0, R24.reuse, R4 ;  /* 0x0000000418007220 */ /* 0x042fe20000400000 */
[----:B------:R-:W-:Y:S02]  /*73a0*/  HADD2.F32 R4, -RZ, R28.H1_H1 ;  /* 0x3000001cff047230 */ /* 0x000fe40000004100 */
[C---:B------:R-:W-:Y:S01]  /*73b0*/  FMUL R2, R24.reuse, R5 ;  /* 0x0000000518027220 */ /* 0x040fe20000400000 */
[--C-:B------:R-:W-:Y:S02]  /*73c0*/  HADD2.F32 R5, -RZ, R29.reuse.H0_H0 ;  /* 0x2000001dff057230 */ /* 0x100fe40000004100 */
[C---:B------:R-:W-:Y:S01]  /*73d0*/  FFMA R0, R27.reuse, R3, R0 ;  /* 0x000000031b007223 */ /* 0x040fe20000000000 */
[C---:B------:R-:W-:Y:S01]  /*73e0*/  FMUL R3, R24.reuse, R6 ;  /* 0x0000000618037220 */ /* 0x040fe20000400000 */
[----:B------:R-:W-:Y:S02]  /*73f0*/  HADD2.F32 R6, -RZ, R29.H1_H1 ;  /* 0x3000001dff067230 */ /* 0x000fe40000004100 */
[C---:B------:R-:W-:Y:S01]  /*7400*/  FFMA R2, R27.reuse, R4, R2 ;  /* 0x000000041b027223 */ /* 0x040fe20000000002 */
[C---:B------:R-:W-:Y:S01]  /*7410*/  FMUL R7, R24.reuse, R7 ;  /* 0x0000000718077220 */ /* 0x040fe20000400000 */
[C---:B------:R-:W-:Y:S01]  /*7420*/  FFMA R3, R27.reuse, R5, R3 ;  /* 0x000000051b037223 */ /* 0x040fe20000000003 */
[C---:B------:R-:W-:Y:S01]  /*7430*/  FMUL R4, R24.reuse, R8 ;  /* 0x0000000818047220 */ /* 0x040fe20000400000 */
[----:B------:R-:W-:Y:S01]  /*7440*/  FMUL R5, R24, R9 ;  /* 0x0000000918057220 */ /* 0x000fe20000400000 */
[----:B------:R-:W-:Y:S01]  /*7450*/  F2FP.F16.F32.PACK_AB R32, R2, R0 ;  /* 0x000000000220723e */ /* 0x000fe200000000ff */
[C---:B------:R-:W-:Y:S01]  /*7460*/  FFMA R7, R27.reuse, R6, R7 ;  /* 0x000000061b077223 */ /* 0x040fe20000000007 */
[----:B------:R-:W-:Y:S02]  /*7470*/  HADD2.F32 R0, -RZ, R30.H1_H1 ;  /* 0x3000001eff007230 */ /* 0x000fe40000004100 */
[----:B------:R-:W-:Y:S01]  /*7480*/  FFMA R4, R27, R20, R4 ;  /* 0x000000141b047223 */ /* 0x000fe20000000004 */
[--C-:B------:R-:W-:Y:S02]  /*7490*/  HADD2.F32 R2, -RZ, R31.reuse.H0_H0 ;  /* 0x2000001fff027230 */ /* 0x100fe40000004100 */
[C---:B------:R-:W-:Y:S01]  /*74a0*/  FMUL R6, R24.reuse, R10 ;  /* 0x0000000a18067220 */ /* 0x040fe20000400000 */
[----:B------:R-:W-:Y:S01]  /*74b0*/  F2FP.F16.F32.PACK_AB R33, R7, R3 ;  /* 0x000000030721723e */ /* 0x000fe200000000ff */
[----:B------:R-:W-:Y:S02]  /*74c0*/  HADD2.F32 R3, -RZ, R31.H1_H1 ;  /* 0x3000001fff037230 */ /* 0x000fe40000004100 */
[C---:B------:R-:W-:Y:S01]  /*74d0*/  FFMA R5, R27.reuse, R0, R5 ;  /* 0x000000001b057223 */ /* 0x040fe20000000005 */
[C---:B------:R-:W-:Y:S01]  /*74e0*/  FMUL R11, R24.reuse, R11 ;  /* 0x0000000b180b7220 */ /* 0x040fe20000400000 */
[--C-:B------:R-:W-:Y:S02]  /*74f0*/  HADD2.F32 R7, -RZ, R36.reuse.H0_H0 ;  /* 0x20000024ff077230 */ /* 0x100fe40000004100 */
[C---:B------:R-:W-:Y:S01]  /*7500*/  FMUL R8, R24.reuse, R12 ;  /* 0x0000000c18087220 */ /* 0x040fe20000400000 */
[----:B------:R-:W-:Y:S02]  /*7510*/  HADD2.F32 R0, -RZ, R36.H1_H1 ;  /* 0x30000024ff007230 */ /* 0x000fe40000004100 */
[C---:B------:R-:W-:Y:S01]  /*7520*/  FMUL R9, R24.reuse, R13 ;  /* 0x0000000d18097220 */ /* 0x040fe20000400000 */
[C---:B------:R-:W-:Y:S01]  /*7530*/  FFMA R6, R27.reuse, R2, R6 ;  /* 0x000000021b067223 */ /* 0x040fe20000000006 */
[C---:B------:R-:W-:Y:S01]  /*7540*/  FFMA R11, R27.reuse, R3, R11 ;  /* 0x000000031b0b7223 */ /* 0x040fe2000000000b */
[C---:B------:R-:W-:Y:S01]  /*7550*/  FFMA R8, R27.reuse, R7, R8 ;  /* 0x000000071b087223 */ /* 0x040fe20000000008 */
[C---:B------:R-:W-:Y:S01]  /*7560*/  FFMA R9, R27.reuse, R0, R9 ;  /* 0x000000001b097223 */ /* 0x040fe20000000009 */
[--C-:B------:R-:W-:Y:S02]  /*7570*/  HADD2.F32 R2, -RZ, R37.reuse.H0_H0 ;  /* 0x20000025ff027230 */ /* 0x100fe40000004100 */
[C---:B------:R-:W-:Y:S01]  /*7580*/  FMUL R10, R24.reuse, R14 ;  /* 0x0000000e180a7220 */ /* 0x040fe20000400000 */
[----:B------:R-:W-:Y:S02]  /*7590*/  HADD2.F32 R0, -RZ, R37.H1_H1 ;  /* 0x30000025ff007230 */ /* 0x000fe40000004100 */
[C---:B------:R-:W-:Y:S01]  /*75a0*/  FMUL R15, R24.reuse, R15 ;  /* 0x0000000f180f7220 */ /* 0x040fe20000400000 */
[C---:B------:R-:W-:Y:S01]  /*75b0*/  FMUL R12, R24.reuse, R16 ;  /* 0x00000010180c7220 */ /* 0x040fe20000400000 */
[C---:B------:R-:W-:Y:S01]  /*75c0*/  FFMA R10, R27.reuse, R2, R10 ;  /* 0x000000021b0a7223 */ /* 0x040fe2000000000a */
[--C-:B------:R-:W-:Y:S02]  /*75d0*/  HADD2.F32 R2, -RZ, R38.reuse.H0_H0 ;  /* 0x20000026ff027230 */ /* 0x100fe40000004100 */
[----:B------:R-:W-:Y:S01]  /*75e0*/  FFMA R15, R27, R0, R15 ;  /* 0x000000001b0f7223 */ /* 0x000fe2000000000f */
[----:B------:R-:W-:Y:S01]  /*75f0*/  HADD2.F32 R0, -RZ, R38.H1_H1 ;  /* 0x30000026ff007230 */ /* 0x000fe20000004100 */
[----:B------:R-:W-:Y:S01]  /*7600*/  F2FP.F16.F32.PACK_AB R34, R5, R4 ;  /* 0x000000040522723e */ /* 0x000fe200000000ff */
        /* <DEDUP_REMOVED lines=14> */
[----:B------:R-:W-:Y:S02]  /*76f0*/  F2FP.F16.F32.PACK_AB R11, R19, R14 ;  /* 0x0000000e130b723e */ /* 0x000fe400000000ff */
[----:B------:R-:W-:Y:S02]  /*7700*/  MOV R2, UR46 ;  /* 0x0000002e00027c02 */ /* 0x000fe40008000f00 */
[----:B------:R-:W-:Y:S01]  /*7710*/  MOV R0, UR47 ;  /* 0x0000002f00007c02 */ /* 0x000fe20008000f00 */
[----:B------:R1:W-:Y:S01]  /*7720*/  STS.128 [R62+0x1200], R8 ;  /* 0x001200083e007388 */ /* 0x0003e20000000c00 */
[----:B------:R-:W-:Y:S02]  /*7730*/  @P6 LEA R2, R2, UR43, 0x3 ;  /* 0x0000002b02026c11 */ /* 0x000fe4000f8e18ff */
[----:B------:R-:W-:Y:S02]  /*7740*/  @P6 SHF.L.U32 R3, R59, 0x1f, RZ ;  /* 0x0000001f3b036819 */ /* 0x000fe400000006ff */
[----:B------:R-:W-:Y:S01]  /*7750*/  @P6 IADD3 R2, PT, PT, R2, 0x60, RZ ;  /* 0x0000006002026810 */ /* 0x000fe20007ffe0ff */
[----:B------:R-:W-:Y:S01]  /*7760*/  @!PT LDS RZ, [RZ] ;  /* 0x00000000fffff984 */ /* 0x000fe20000000800 */
[----:B------:R-:W-:Y:S01]  /*7770*/  @!PT LDS RZ, [RZ] ;  /* 0x00000000fffff984 */ /* 0x000fe20000000800 */
[----:B------:R-:W-:Y:S01]  /*7780*/  @!PT LDS RZ, [RZ] ;  /* 0x00000000fffff984 */ /* 0x000fe20000000800 */
[----:B------:R-:W-:Y:S01]  /*7790*/  @!PT LDS RZ, [RZ] ;  /* 0x00000000fffff984 */ /* 0x000fe20000000800 */
[----:B------:R2:W-:Y:S06]  /*77a0*/  MEMBAR.ALL.CTA ;  /* 0x0000000000007992 */ /* 0x0005ec0000008000 */
[----:B--2---:R-:W2:Y:S01]  /*77b0*/  FENCE.VIEW.ASYNC.S ;  /* 0x00000000000073c6 */ /* 0x004ea20000000000 */
[----:B------:R-:W-:Y:S02]  /*77c0*/  @P6 PRMT R0, R0, 0x654, R2 ;  /* 0x0000065400006816 */ /* 0x000fe40000000002 */
[----:B------:R-:W-:Y:S01]  /*77d0*/  LEA R2, R26, UR43, 0x3 ;  /* 0x0000002b1a027c11 */ /* 0x000fe2000f8e18ff */
[----:B--2---:R-:W-:Y:S06]  /*77e0*/  BAR.SYNC.DEFER_BLOCKING 0x1, 0x80 ;  /* 0x0042000000007b1d */ /* 0x004fec0000010000 */
[----:B------:R-:W-:Y:S05]  /*77f0*/  @P0 BRA `(.L_x_126) ;  /* 0x00000000003c0947 */ /* 0x000fea0003800000 */
[----:B------:R-:W2:Y:S01]  /*7800*/  LDCU.64 UR6, c[0x0][0x348] ;  /* 0x00006900ff0677ac */ /* 0x000ea20008000a00 */
[----:B------:R-:W-:Y:S02]  /*7810*/  UIADD3 UR13, UPT, UPT, UR49, 0x10, URZ ;  /* 0x00000010310d7890 */ /* 0x000fe4000fffe0ff */
[----:B------:R-:W-:Y:S01]  /*7820*/  UIADD3 UR12, UPT, UPT, UR43, 0x1200, URZ ;  /* 0x000012002b0c7890 */ /* 0x000fe2000fffe0ff */
[----:B------:R-:W-:Y:S01]  /*7830*/  UMOV UR14, UR50 ;  /* 0x00000032000e7c82 */ /* 0x000fe20008000000 */
[----:B------:R-:W-:Y:S01]  /*7840*/  UMOV UR15, UR36 ;  /* 0x00000024000f7c82 */ /* 0x000fe20008000000 */
[----:B------:R-:W-:Y:S02]  /*7850*/  UIADD3 UR9, UPT, UPT, UR49, 0x50, URZ ;  /* 0x0000005031097890 */ /* 0x000fe4000fffe0ff */
[----:B------:R-:W-:Y:S01]  /*7860*/  UIADD3 UR8, UPT, UPT, UR43, 0x1a00, URZ ;  /* 0x00001a002b087890 */ /* 0x000fe2000fffe0ff */
[----:B------:R-:W-:Y:S01]  /*7870*/  UMOV UR10, UR50 ;  /* 0x00000032000a7c82 */ /* 0x000fe20008000000 */
[----:B------:R-:W-:Y:S01]  /*7880*/  UMOV UR11, UR36 ;  /* 0x00000024000b7c82 */ /* 0x000fe20008000000 */
[----:B--2---:R-:W-:Y:S04]  /*7890*/  UIADD3 UR4, UP0, UPT, UR6, 0x680, URZ ;  /* 0x0000068006047890 */ /* 0x004fe8000ff1e0ff */
[----:B------:R-:W-:Y:S09]  /*78a0*/  UIADD3.X UR5, UPT, UPT, URZ, UR7, URZ, UP0, !UPT ;  /* 0x00000007ff057290 */ /* 0x000ff200087fe4ff */
[----:B------:R2:W-:Y:S01]  /*78b0*/  UTMASTG.3D [UR12], [UR4] ;  /* 0x0000000c040073b5 */ /* 0x0005e20008010000 */
[----:B------:R2:W-:Y:S01]  /*78c0*/  UTMASTG.3D [UR8], [UR4] ;  /* 0x00000008040073b5 */ /* 0x0005e20008010000 */
[----:B------:R0:W-:Y:S01]  /*78d0*/  UTMACMDFLUSH ;  /* 0x00000000000079b7 */ /* 0x0001e20000000000 */
[----:B--2---:R-:W-:Y:S04]  /*78e0*/  DEPBAR.LE SB0, 0x1 ;  /* 0x000080400000791a */ /* 0x004fe80000000000 */
.L_x_126:
[----:B------:R-:W-:Y:S05]  /*78f0*/  BSYNC.RECONVERGENT B0 ;  /* 0x0000000000007941 */ /* 0x000fea0003800200 */
.L_x_125:
[----:B------:R-:W-:Y:S01]  /*7900*/  BAR.SYNC.DEFER_BLOCKING 0x1, 0x80 ;  /* 0x0042000000007b1d */ /* 0x000fe20000010000 */
[----:B------:R-:W-:Y:S04]  /*7910*/  UIADD3 UR4, UPT, UPT, UR46, 0x1, URZ ;  /* 0x000000012e047890 */ /* 0x000fe8000fffe0ff */
[----:B------:R-:W-:Y:S04]  /*7920*/  UISETP.NE.AND UP0, UPT, UR4, 0x4, UPT ;  /* 0x000000040400788c */ /* 0x000fe8000bf05270 */
[----:B------:R-:W-:Y:S01]  /*7930*/  USEL UR44, UR4, URZ, UP0 ;  /* 0x000000ff042c7287 */ /* 0x000fe20008000000 */
[----:B------:R2:W-:Y:S01]  /*7940*/  @P6 SYNCS.ARRIVE.TRANS64.RED.A1T0 RZ, [R0+URZ], RZ ;  /* 0x000000ff00ff69a7 */ /* 0x0005e200081004ff */
[----:B------:R-:W-:Y:S01]  /*7950*/  BSSY B1, `(.L_x_127) ;  /* 0x0000013000017945 */ /* 0x000fe20003800000 */
[----:B------:R-:W3:Y:S02]  /*7960*/  @P6 SYNCS.PHASECHK.TRANS64.TRYWAIT P0, [R2+URZ+0x40], R3 ;  /* 0x00004003020065a7 */ /* 0x000ee400080011ff */
[----:B---3--:R-:W-:Y:S01]  /*7970*/  @P6 SEL R63, RZ, 0x1, !P0 ;  /* 0x00000001ff3f6807 */ /* 0x008fe20004000000 */
[----:B--2---:R-:W-:Y:S06]  /*7980*/  @!P6 BRA `(.L_x_128) ;  /* 0x00000000003ce947 */ /* 0x004fec0003800000 */
[----:B------:R-:W-:Y:S01]  /*7990*/  ISETP.NE.AND P1, PT, R64, RZ, PT ;  /* 0x000000ff4000720c */ /* 0x000fe20003f25270 */
[----:B------:R-:W-:Y:S01]  /*79a0*/  BSSY B0, `(.L_x_129) ;  /* 0x0000009000007945 */ /* 0x000fe20003800000 */
[----:B------:R-:W-:Y:S11]  /*79b0*/  ISETP.NE.AND P0, PT, R63, RZ, PT ;  /* 0x000000ff3f00720c */ /* 0x000ff60003f05270 */
[----:B------:R-:W-:Y:S05]  /*79c0*/  @P1 IMAD R3, R26, 0x1000, R56 ;  /* 0x000010001a031824 */ /* 0x000fea00078e0238 */
[----:B------:R-:W-:Y:S05]  /*79d0*/  @P1 IADD3 R0, PT, PT, R3, UR43, RZ ;  /* 0x0000002b03001c10 */ /* 0x000fea000fffe0ff */
[----:B------:R-:W-:Y:S01]  /*79e0*/  @P1 IMAD.IADD R0, R65, 0x1, R0 ;  /* 0x0000000141001824 */ /* 0x000fe200078e0200 */
[----:B------:R-:W-:Y:S06]  /*79f0*/  @P0 BRA `(.L_x_130) ;  /* 0x00000000000c0947 */ /* 0x000fec0003800000 */
[----:B------:R-:W-:Y:S04]  /*7a00*/  SHF.L.U32 R4, R59, 0x1f, RZ ;  /* 0x0000001f3b047819 */ /* 0x000fe800000006ff */
[----:B------:R-:W2:Y:S02]  /*7a10*/  SYNCS.PHASECHK.TRANS64.TRYWAIT P0, [R2+URZ+0x40], R4 ;  /* 0x00004004020075a7 */ /* 0x000ea400080011ff */
[----:B--2---:R-:W-:Y:S05]  /*7a20*/  @!P0 BRA `(.L_x_131) ;  /* 0x0000002000008947 */ /* 0x004fea0003800000 */
.L_x_130:
[----:B------:R-:W-:Y:S05]  /*7a30*/  BSYNC B0 ;  /* 0x0000000000007941 */ /* 0x000fea0003800000 */
.L_x_129:
[----:B------:R-:W-:Y:S02]  /*7a40*/  ISETP.NE.AND P0, PT, R64, RZ, PT ;  /* 0x000000ff4000720c */ /* 0x000fe40003f05270 */
[----:B------:R-:W-:Y:S11]  /*7a50*/  IADD3 R26, PT, PT, R26, 0x1, RZ ;  /* 0x000000011a1a7810 */ /* 0x000ff60007ffe0ff */
[----:B------:R3:W4:Y:S04]  /*7a60*/  @P0 LDS.128 R28, [R3+UR43+0x200] ;  /* 0x0002002b031c0984 */ /* 0x0007280008000c00 */
[----:B------:R3:W1:Y:S02]  /*7a70*/  @P0 LDS.128 R36, [R0+0x200] ;  /* 0x0002000000240984 */ /* 0x0006640000000c00 */
.L_x_128:
[----:B------:R-:W-:Y:S05]  /*7a80*/  BSYNC B1 ;  /* 0x0000000000017941 */ /* 0x000fea0003800000 */
.L_x_127:
[----:B---3--:R-:W-:Y:S05]  /*7a90*/  VIADD R0, R25, 0x20 ;  /* 0x0000002019007836 */ /* 0x008fea0000000000 */
[----:B------:R-:W-:Y:S04]  /*7aa0*/  SHF.R.U32.HI R0, RZ, 0x15, R0 ;  /* 0x00000015ff007819 */ /* 0x000fe80000011600 */
[----:B------:R-:W-:Y:S11]  /*7ab0*/  LOP3.LUT P0, RZ, R0, 0x3, R47, 0x48, !PT ;  /* 0x0000000300ff7812 */ /* 0x000ff6000780482f */
[----:B------:R-:W-:Y:S02]  /*7ac0*/  @!UPT UIADD3 URZ, UPT, UPT, URZ, URZ, URZ ;  /* 0x000000fffffff290 */ /* 0x000fe4000fffe0ff */
[----:B------:R-:W-:Y:S05]  /*7ad0*/  @!P0 BRA `(.L_x_132) ;  /* 0x0000000000408947 */ /* 0x000fea0003800000 */
[----:B------:R-:W3:Y:S01]  /*7ae0*/  LDCU.64 UR8, c[0x4][0x70] ;  /* 0x01000e00ff0877ac */ /* 0x000ee20008000a00 */
[----:B------:R-:W-:Y:S01]  /*7af0*/  MOV R3, 0x0 ;  /* 0x0000000000037802 */ /* 0x000fe20000000f00 */
[----:B------:R-:W-:Y:S02]  /*7b00*/  HFMA2 R12, -RZ, RZ, 0, 5.9604644775390625e-08 ;  /* 0x00000001ff0c7431 */ /* 0x000fe400000001ff */
[----:B-1----:R-:W-:Y:S02]  /*7b10*/  IMAD.MOV.U32 R8, RZ, RZ, 0x192 ;  /* 0x00000192ff087424 */ /* 0x002fe400078e00ff */
[----:B------:R-:W-:Y:S01]  /*7b20*/  IMAD.MOV.U32 R13, RZ, RZ, RZ ;  /* 0x000000ffff0d7224 */ /* 0x000fe200078e00ff */
[----:B------:R-:W1:Y:S01]  /*7b30*/  LDCU.64 UR6, c[0x4][0x78] ;  /* 0x01000f00ff0677ac */ /* 0x000e620008000a00 */
[----:B--2---:R-:W2:Y:S01]  /*7b40*/  LDC.64 R2, c[0x4][R3] ;  /* 0x0100000003027b82 */ /* 0x004ea20000000a00 */
[----:B------:R-:W5:Y:S01]  /*7b50*/  LDCU.64 UR4, c[0x4][0x10] ;  /* 0x01000200ff0477ac */ /* 0x000f620008000a00 */
[----:B---3--:R-:W-:Y:S01]  /*7b60*/  MOV R5, UR9 ;  /* 0x0000000900057c02 */ /* 0x008fe20008000f00 */
[----:B------:R-:W-:Y:S01]  /*7b70*/  IMAD.U32 R4, RZ, RZ, UR8 ;  /* 0x00000008ff047e24 */ /* 0x000fe2000f8e00ff */
[----:B-1----:R-:W-:Y:S01]  /*7b80*/  MOV R7, UR7 ;  /* 0x0000000700077c02 */ /* 0x002fe20008000f00 */
[----:B------:R-:W-:Y:S01]  /*7b90*/  IMAD.U32 R6, RZ, RZ, UR6 ;  /* 0x00000006ff067e24 */ /* 0x000fe2000f8e00ff */
[----:B-----5:R-:W-:Y:S01]  /*7ba0*/  MOV R11, UR5 ;  /* 0x00000005000b7c02 */ /* 0x020fe20008000f00 */
[----:B------:R-:W-:Y:S02]  /*7bb0*/  IMAD.U32 R10, RZ, RZ, UR4 ;  /* 0x00000004ff0a7e24 */ /* 0x000fe4000f8e00ff */
[----:B------:R-:W-:Y:S07]  /*7bc0*/  LEPC R20, `(.L_x_132) ;  /* 0x000000001014794e */ /* 0x000fee0000000000 */
[----:B--2-4-:R-:W-:Y:S05]  /*7bd0*/  CALL.ABS.NOINC R2 ;  /* 0x0000000002007343 */ /* 0x014fea0003c00000 */
.L_x_132:
[----:B------:R-:W-:Y:S01]  /*7be0*/  ISETP.NE.AND P6, PT, R61, RZ, PT ;  /* 0x000000ff3d00720c */ /* 0x000fe20003fc5270 */
[----:B------:R-:W-:Y:S05]  /*7bf0*/  WARPSYNC.ALL ;  /* 0x0000000000007948 */ /* 0x000fea0003800000 */
[----:B------:R-:W-:Y:S01]  /*7c00*/  R2UR UR4, R25 ;  /* 0x00000000190472ca */ /* 0x000fe200000e0000 */
[----:B----4-:R-:W-:Y:S01]  /*7c10*/  HADD2.F32 R3, -RZ, R28.H0_H0 ;  /* 0x2000001cff037230 */ /* 0x010fe20000004100 */
[----:B------:R-:W-:Y:S01]  /*7c20*/  ISETP.NE.AND P0, PT, R60, RZ, PT ;  /* 0x000000ff3c00720c */ /* 0x000fe20003f05270 */
[----:B------:R-:W-:Y:S01]  /*7c30*/  HADD2.F32 R20, -RZ, R30.H0_H0 ;  /* 0x2000001eff147230 */ /* 0x000fe20000004100 */
[----:B------:R-:W-:Y:S09]  /*7c40*/  BSSY.RECONVERGENT B0, `(.L_x_133) ;  /* 0x0000058000007945 */ /* 0x000ff20003800200 */
[----:B-12---:R-:W1:Y:S02]  /*7c50*/  LDTM.x16 R4, tmem[UR4+0x20] ;  /* 0x00002004000479ee */ /* 0x006e640008240000 */
        /* <DEDUP_REMOVED lines=59> */
[----:B------:R-:W-:Y:S02]  /*8010*/  LEA R3, R26, UR43, 0x3 ;  /* 0x0000002b1a037c11 */ /* 0x000fe4000f8e18ff */
        /* <DEDUP_REMOVED lines=8> */
[----:B------:R-:W-:Y:S01]  /*80a0*/  @P6 SHF.L.U32 R2, R59, 0x1f, RZ ;  /* 0x0000001f3b026819 */ /* 0x000fe200000006ff */
        /* <DEDUP_REMOVED lines=17> */
.L_x_134:
[----:B------:R-:W-:Y:S05]  /*81c0*/  BSYNC.RECONVERGENT B0 ;  /* 0x0000000000007941 */ /* 0x000fea0003800200 */
.L_x_133:
        /* <DEDUP_REMOVED lines=19> */
.L_x_138:
[----:B------:R-:W-:Y:S05]  /*8300*/  BSYNC B0 ;  /* 0x0000000000007941 */ /* 0x000fea0003800000 */
.L_x_137:
[----:B------:R-:W-:Y:S11]  /*8310*/  ISETP.NE.AND P0, PT, R64, RZ, PT ;  /* 0x000000ff4000720c */ /* 0x000ff60003f05270 */
[----:B------:R-:W-:Y:S02]  /*8320*/  @!UPT UIADD3 URZ, UPT, UPT, URZ, URZ, URZ ;  /* 0x000000fffffff290 */ /* 0x000fe4000fffe0ff */
[----:B------:R3:W4:Y:S04]  /*8330*/  @P0 LDS.128 R28, [R26+UR43+0x200] ;  /* 0x0002002b1a1c0984 */ /* 0x0007280008000c00 */
[----:B------:R3:W1:Y:S02]  /*8340*/  @P0 LDS.128 R36, [R65+0x200] ;  /* 0x0002000041240984 */ /* 0x0006640000000c00 */
.L_x_136:
[----:B------:R-:W-:Y:S05]  /*8350*/  BSYNC B1 ;  /* 0x0000000000017941 */ /* 0x000fea0003800000 */
.L_x_135:
[----:B--2---:R-:W-:Y:S05]  /*8360*/  VIADD R0, R25, 0x30 ;  /* 0x0000003019007836 */ /* 0x004fea0000000000 */
[----:B------:R-:W-:Y:S04]  /*8370*/  SHF.R.U32.HI R0, RZ, 0x15, R0 ;  /* 0x00000015ff007819 */ /* 0x000fe80000011600 */
[----:B------:R-:W-:Y:S11]  /*8380*/  LOP3.LUT P0, RZ, R0, 0x3, R47, 0x48, !PT ;  /* 0x0000000300ff7812 */ /* 0x000ff6000780482f */
[----:B------:R-:W-:Y:S02]  /*8390*/  @!UPT UIADD3 URZ, UPT, UPT, URZ, URZ, URZ ;  /* 0x000000fffffff290 */ /* 0x000fe4000fffe0ff */
[----:B------:R-:W-:Y:S05]  /*83a0*/  @!P0 BRA `(.L_x_140) ;  /* 0x0000000000408947 */ /* 0x000fea0003800000 */
[----:B------:R-:W2:Y:S01]  /*83b0*/  LDCU.64 UR8, c[0x4][0x70] ;  /* 0x01000e00ff0877ac */ /* 0x000ea20008000a00 */
[----:B------:R-:W-:Y:S01]  /*83c0*/  MOV R3, 0x0 ;  /* 0x0000000000037802 */ /* 0x000fe20000000f00 */
        /* <DEDUP_REMOVED lines=14> */
.L_x_140:
[----:B------:R-:W-:Y:S01]  /*84b0*/  ISETP.NE.AND P0, PT, R60, RZ, PT ;  /* 0x000000ff3c00720c */ /* 0x000fe20003f05270 */
[----:B------:R-:W-:Y:S05]  /*84c0*/  WARPSYNC.ALL ;  /* 0x0000000000007948 */ /* 0x000fea0003800000 */
[----:B------:R-:W-:Y:S01]  /*84d0*/  R2UR UR4, R25 ;  /* 0x00000000190472ca */ /* 0x000fe200000e0000 */
[--C-:B----4-:R-:W-:Y:S01]  /*84e0*/  HADD2.F32 R20, -RZ, R28.reuse.H0_H0 ;  /* 0x2000001cff147230 */ /* 0x110fe20000004100 */
[----:B------:R-:W-:Y:S01]  /*84f0*/  IADD3 R53, PT, PT, R53, 0xd0, RZ ;  /* 0x000000d035357810 */ /* 0x000fe20007ffe0ff */
[----:B------:R-:W-:Y:S01]  /*8500*/  HADD2.F32 R21, -RZ, R28.H1_H1 ;  /* 0x3000001cff157230 */ /* 0x000fe20000004100 */
[----:B------:R-:W-:Y:S01]  /*8510*/  BSSY.RECONVERGENT B0, `(.L_x_141) ;  /* 0x0000054000007945 */ /* 0x000fe20003800200 */
[--C-:B------:R-:W-:Y:S01]  /*8520*/  HADD2.F32 R25, -RZ, R29.reuse.H0_H0 ;  /* 0x2000001dff197230 */ /* 0x100fe20000004100 */
[----:B------:R-:W-:Y:S01]  /*8530*/  LOP3.LUT R53, R53, 0xfefffff8, RZ, 0xc0, !PT ;  /* 0xfefffff835357812 */ /* 0x000fe200078ec0ff */
[----:B---3--:R-:W-:Y:S02]  /*8540*/  HADD2.F32 R26, -RZ, R29.H1_H1 ;  /* 0x3000001dff1a7230 */ /* 0x008fe40000004100 */
[--C-:B------:R-:W-:Y:S02]  /*8550*/  HADD2.F32 R28, -RZ, R30.reuse.H0_H0 ;  /* 0x2000001eff1c7230 */ /* 0x100fe40000004100 */
[----:B------:R-:W-:Y:S02]  /*8560*/  HADD2.F32 R29, -RZ, R30.H1_H1 ;  /* 0x3000001eff1d7230 */ /* 0x000fe40000004100 */
[----:B-1----:R-:W1:Y:S01]  /*8570*/  LDTM.x16 R4, tmem[UR4+0x30] ;  /* 0x00003004000479ee */ /* 0x002e620008240000 */
[----:B------:R-:W-:Y:S01]  /*8580*/  NOP ;  /* 0x0000000000007918 */ /* 0x000fe20000000000 */
[----:B-1----:R1:W-:Y:S01]  /*8590*/  SYNCS.ARRIVE.TRANS64.RED.A1T0 RZ, [R53+URZ], RZ ;  /* 0x000000ff35ff79a7 */ /* 0x0023e200081004ff */
[--C-:B------:R-:W-:Y:S02]  /*85a0*/  HADD2.F32 R30, -RZ, R31.reuse.H0_H0 ;  /* 0x2000001fff1e7230 */ /* 0x100fe40000004100 */
[----:B------:R-:W-:Y:S02]  /*85b0*/  HADD2.F32 R31, -RZ, R31.H1_H1 ;  /* 0x3000001fff1f7230 */ /* 0x000fe40000004100 */
        /* <DEDUP_REMOVED lines=8> */
[C---:B------:R-:W-:Y:S01]  /*8640*/  FMUL R4, R24.reuse, R4 ;  /* 0x0000000418047220 */ /* 0x040fe20000400000 */
[C---:B------:R-:W-:Y:S01]  /*8650*/  FMUL R5, R24.reuse, R5 ;  /* 0x0000000518057220 */ /* 0x040fe20000400000 */
[C---:B------:R-:W-:Y:S01]  /*8660*/  FMUL R6, R24.reuse, R6 ;  /* 0x0000000618067220 */ /* 0x040fe20000400000 */
[C---:B------:R-:W-:Y:S01]  /*8670*/  FMUL R7, R24.reuse, R7 ;  /* 0x0000000718077220 */ /* 0x040fe20000400000 */
[C---:B------:R-:W-:Y:S01]  /*8680*/  FFMA R4, R27.reuse, R20, R4 ;  /* 0x000000141b047223 */ /* 0x040fe20000000004 */
        /* <DEDUP_REMOVED lines=15> */
[C---:B------:R-:W-:Y:S01]  /*8780*/  FMUL R12, R24.reuse, R16 ;  /* 0x00000010180c7220 */ /* 0x040fe20000400000 */
[C---:B------:R-:W-:Y:S01]  /*8790*/  FFMA R0, R27.reuse, R32, R0 ;  /* 0x000000201b007223 */ /* 0x040fe20000000000 */
[C---:B------:R-:W-:Y:S01]  /*87a0*/  FMUL R13, R24.reuse, R17 ;  /* 0x00000011180d7220 */ /* 0x040fe20000400000 */
[----:B------:R-:W-:Y:S01]  /*87b0*/  FFMA R2, R27, R33, R2 ;  /* 0x000000211b027223 */ /* 0x000fe20000000002 */
[----:B------:R-:W-:Y:S01]  /*87c0*/  F2FP.F16.F32.PACK_AB R4, R5, R4 ;  /* 0x000000040504723e */ /* 0x000fe200000000ff */
[C---:B------:R-:W-:Y:S01]  /*87d0*/  FMUL R14, R24.reuse, R18 ;  /* 0x00000012180e7220 */ /* 0x040fe20000400000 */
[----:B------:R-:W-:Y:S01]  /*87e0*/  FFMA R3, R27, R34, R3 ;  /* 0x000000221b037223 */ /* 0x000fe20000000003 */
[----:B------:R-:W-:Y:S01]  /*87f0*/  F2FP.F16.F32.PACK_AB R5, R7, R6 ;  /* 0x000000060705723e */ /* 0x000fe200000000ff */
[----:B------:R-:W-:Y:S01]  /*8800*/  FFMA R15, R27, R35, R15 ;  /* 0x000000231b0f7223 */ /* 0x000fe2000000000f */
[----:B------:R-:W-:Y:S01]  /*8810*/  FMUL R19, R24, R19 ;  /* 0x0000001318137220 */ /* 0x000fe20000400000 */
[----:B------:R-:W-:Y:S01]  /*8820*/  F2FP.F16.F32.PACK_AB R6, R9, R8 ;  /* 0x000000080906723e */ /* 0x000fe200000000ff */
[----:B------:R-:W-:Y:S01]  /*8830*/  FFMA R12, R27, R36, R12 ;  /* 0x000000241b0c7223 */ /* 0x000fe2000000000c */
[----:B------:R-:W-:Y:S01]  /*8840*/  F2FP.F16.F32.PACK_AB R7, R11, R10 ;  /* 0x0000000a0b07723e */ /* 0x000fe200000000ff */
[C---:B------:R-:W-:Y:S01]  /*8850*/  FFMA R13, R27.reuse, R37, R13 ;  /* 0x000000251b0d7223 */ /* 0x040fe2000000000d */
[C---:B------:R-:W-:Y:S01]  /*8860*/  FFMA R14, R27.reuse, R38, R14 ;  /* 0x000000261b0e7223 */ /* 0x040fe2000000000e */
[----:B------:R-:W-:Y:S01]  /*8870*/  FFMA R19, R27, R39, R19 ;  /* 0x000000271b137223 */ /* 0x000fe20000000013 */
[----:B------:R-:W-:Y:S01]  /*8880*/  F2FP.F16.F32.PACK_AB R16, R2, R0 ;  /* 0x000000000210723e */ /* 0x000fe200000000ff */
[----:B------:R1:W-:Y:S01]  /*8890*/  STS.128 [R56+UR43+0x3200], R4 ;  /* 0x0032000438007988 */ /* 0x0003e20008000c2b */
        /* <DEDUP_REMOVED lines=27> */
.L_x_142:
[----:B------:R-:W-:Y:S05]  /*8a50*/  BSYNC.RECONVERGENT B0 ;  /* 0x0000000000007941 */ /* 0x000fea0003800200 */
.L_x_141:
[----:B------:R-:W-:Y:S01]  /*8a60*/  BAR.SYNC.DEFER_BLOCKING 0x1, 0x80 ;  /* 0x0042000000007b1d */ /* 0x000fe20000010000 */
[----:B------:R-:W-:Y:S01]  /*8a70*/  UISETP.NE.AND UP0, UPT, UR52, -0x4, UPT ;  /* 0xfffffffc3400788c */ /* 0x000fe2000bf05270 */
[----:B------:R-:W-:Y:S08]  /*8a80*/  IADD3 R22, PT, PT, R22, 0x1, RZ ;  /* 0x0000000116167810 */ /* 0x000ff00007ffe0ff */
[----:B------:R-:W-:Y:S05]  /*8a90*/  BRA.U !UP0, `(.L_x_143) ;  /* 0x0000000108287547 */ /* 0x000fea000b800000 */
[----:B------:R-:W-:Y:S01]  /*8aa0*/  ISETP.NE.AND P0, PT, R61, RZ, PT ;  /* 0x000000ff3d00720c */ /* 0x000fe20003f05270 */
[----:B------:R-:W-:Y:S01]  /*8ab0*/  IMAD.U32 R2, RZ, RZ, UR46 ;  /* 0x0000002eff027e24 */ /* 0x000fe2000f8e00ff */
[----:B------:R-:W-:Y:S01]  /*8ac0*/  UIADD3 UR4, UPT, UPT, UR46, 0x1, URZ ;  /* 0x000000012e047890 */ /* 0x000fe2000fffe0ff */
[----:B------:R-:W-:Y:S03]  /*8ad0*/  IMAD.U32 R0, RZ, RZ, UR47 ;  /* 0x0000002fff007e24 */ /* 0x000fe6000f8e00ff */
[----:B------:R-:W-:Y:S04]  /*8ae0*/  UISETP.NE.AND UP0, UPT, UR4, 0x4, UPT ;  /* 0x000000040400788c */ /* 0x000fe8000bf05270 */
[----:B------:R-:W-:Y:S03]  /*8af0*/  USEL UR46, UR4, URZ, UP0 ;  /* 0x000000ff042e7287 */ /* 0x000fe60008000000 */
[----:B------:R-:W-:Y:S05]  /*8b00*/  @P0 LEA R2, R2, UR43, 0x3 ;  /* 0x0000002b02020c11 */ /* 0x000fea000f8e18ff */
[----:B------:R-:W-:Y:S05]  /*8b10*/  @P0 VIADD R2, R2, 0x60 ;  /* 0x0000006002020836 */ /* 0x000fea0000000000 */
[----:B------:R-:W-:Y:S04]  /*8b20*/  @P0 PRMT R0, R0, 0x654, R2 ;  /* 0x0000065400000816 */ /* 0x000fe80000000002 */
[----:B------:R2:W-:Y:S03]  /*8b30*/  @P0 SYNCS.ARRIVE.TRANS64.RED.A1T0 RZ, [R0+URZ], RZ ;  /* 0x000000ff00ff09a7 */ /* 0x0005e600081004ff */
.L_x_143:
[----:B------:R-:W-:Y:S01]  /*8b40*/  R2UR UR4, R50 ;  /* 0x00000000320472ca */ /* 0x000fe200000e0000 */
[----:B------:R-:W-:Y:S01]  /*8b50*/  UISETP.NE.AND UP0, UPT, UR62, URZ, UPT ;  /* 0x000000ff3e00728c */ /* 0x000fe2000bf05270 */
[----:B------:R-:W-:Y:S01]  /*8b60*/  ISETP.NE.AND P0, PT, R55, 0x2, PT ;  /* 0x000000023700780c */ /* 0x000fe20003f05270 */
[----:B------:R-:W-:Y:S01]  /*8b70*/  UIADD3 UR24, UPT, UPT, UR37, UR63, URZ ;  /* 0x0000003f25187290 */ /* 0x000fe2000fffe0ff */
[----:B------:R-:W-:Y:S01]  /*8b80*/  ISETP.NE.AND P1, PT, R22, 0x4, PT ;  /* 0x000000041600780c */ /* 0x000fe20003f25270 */
[----:B------:R-:W-:Y:S01]  /*8b90*/  UIADD3 UR52, UPT, UPT, UR52, 0x4, URZ ;  /* 0x0000000434347890 */ /* 0x000fe2000fffe0ff */
[----:B------:R-:W-:Y:S01]  /*8ba0*/  SEL R2, RZ, 0x1, P0 ;  /* 0x00000001ff027807 */ /* 0x000fe20000000000 */
[----:B------:R-:W-:Y:S01]  /*8bb0*/  UMOV UR36, UR61 ;  /* 0x0000003d00247c82 */ /* 0x000fe20008000000 */
[----:B--2---:R-:W-:Y:S02]  /*8bc0*/  SEL R0, RZ, 0x1, P1 ;  /* 0x00000001ff007807 */ /* 0x004fe40000800000 */
[----:B------:R-:W-:Y:S02]  /*8bd0*/  LOP3.LUT R57, R57, R2, RZ, 0x3c, !PT ;  /* 0x0000000239397212 */ /* 0x000fe400078e3cff */
[----:B------:R-:W-:Y:S01]  /*8be0*/  LOP3.LUT R58, R58, R0, RZ, 0x3c, !PT ;  /* 0x000000003a3a7212 */ /* 0x000fe200078e3cff */
[----:B------:R-:W-:Y:S01]  /*8bf0*/  UIADD3 UR20, UPT, UPT, UR38, UR4, URZ ;  /* 0x0000000426147290 */ /* 0x000fe2000fffe0ff */
[----:B------:R-:W-:Y:S02]  /*8c00*/  SEL R55, R55, RZ, P0 ;  /* 0x000000ff37377207 */ /* 0x000fe40000000000 */
[----:B------:R-:W-:Y:S01]  /*8c10*/  SEL R22, R22, RZ, P1 ;  /* 0x000000ff16167207 */ /* 0x000fe20000800000 */
[----:B------:R-:W-:Y:S08]  /*8c20*/  BRA.U UP0, `(.L_x_144) ;  /* 0xffffffcd005c7547 */ /* 0x000ff0000b83ffff */
[----:B------:R-:W-:-:S13]  /*8c30*/  R2UR UR4, R51 ;  /* 0x00000000330472ca */ /* 0x000fda00000e0000 */
[----:B------:R-:W-:-:S09]  /*8c40*/  UISETP.NE.AND UP0, UPT, UR4, URZ, UPT ;  /* 0x000000ff0400728c */ /* 0x000fd2000bf05270 */
[----:B------:R-:W-:Y:S05]  /*8c50*/  BRA.U !UP0, `(.L_x_145) ;  /* 0x0000000108487547 */ /* 0x000fea000b800000 */
[----:B------:R-:W2:Y:S02]  /*8c60*/  LDCU.64 UR4, c[0x0][0x890] ;  /* 0x00011200ff0477ac */ /* 0x000ea40008000a00 */
[----:B--2---:R-:W-:-:S04]  /*8c70*/  UISETP.NE.U32.AND UP0, UPT, UR4, URZ, UPT ;  /* 0x000000ff0400728c */ /* 0x004fc8000bf05070 */
[----:B------:R-:W-:-:S09]  /*8c80*/  UISETP.NE.AND.EX UP0, UPT, UR5, URZ, UPT, UP0 ;  /* 0x000000ff0500728c */ /* 0x000fd2000bf05300 */
[----:B------:R-:W-:Y:S05]  /*8c90*/  BRA.U UP0, `(.L_x_146) ;  /* 0x00000001000c7547 */ /* 0x000fea000b800000 */
[----:B------:R-:W-:-:S13]  /*8ca0*/  FSETP.NEU.AND P0, PT, R27, RZ, PT ;  /* 0x000000ff1b00720b */ /* 0x000fda0003f0d000 */
[----:B------:R-:W-:Y:S05]  /*8cb0*/  @!P0 EXIT ;  /* 0x000000000000894d */ /* 0x000fea0003800000 */
[----:B------:R-:W-:Y:S05]  /*8cc0*/  BRA `(.L_x_145) ;  /* 0x00000000002c7947 */ /* 0x000fea0003800000 */
.L_x_146:
[----:B------:R-:W-:Y:S01]  /*8cd0*/  ISETP.NE.AND P0, PT, R54, RZ, PT ;  /* 0x000000ff3600720c */ /* 0x000fe20003f05270 */
[----:B------:R-:W-:-:S12]  /*8ce0*/  BSSY.RECONVERGENT B0, `(.L_x_145) ;  /* 0x0000009000007945 */ /* 0x000fd80003800200 */
[----:B------:R-:W-:Y:S05]  /*8cf0*/  @P0 BRA `(.L_x_147) ;  /* 0x0000000000140947 */ /* 0x000fea0003800000 */
[----:B------:R-:W2:Y:S02]  /*8d00*/  LDCU.64 UR4, c[0x0][0x888] ;  /* 0x00011100ff0477ac */ /* 0x000ea40008000a00 */
[----:B--2---:R-:W-:-:S04]  /*8d10*/  ISETP.NE.U32.AND P0, PT, RZ, UR4, PT ;  /* 0x00000004ff007c0c */ /* 0x004fc8000bf05070 */
[----:B------:R-:W-:-:S13]  /*8d20*/  ISETP.NE.AND.EX P0, PT, RZ, UR5, PT, P0 ;  /* 0x00000005ff007c0c */ /* 0x000fda000bf05300 */
[----:B------:R-:W-:Y:S05]  /*8d30*/  @!P0 EXIT ;  /* 0x000000000000894d */ /* 0x000fea0003800000 */
[----:B------:R-:W-:Y:S05]  /*8d40*/  BRA `(.L_x_148) ;  /* 0x0000000000087947 */ /* 0x000fea0003800000 */
.L_x_147:
[----:B------:R-:W-:-:S13]  /*8d50*/  FSETP.NEU.AND P0, PT, R27, RZ, PT ;  /* 0x000000ff1b00720b */ /* 0x000fda0003f0d000 */
[----:B------:R-:W-:Y:S05]  /*8d60*/  @!P0 EXIT ;  /* 0x000000000000894d */ /* 0x000fea0003800000 */
.L_x_148:
[----:B------:R-:W-:Y:S05]  /*8d70*/  BSYNC.RECONVERGENT B0 ;  /* 0x0000000000007941 */ /* 0x000fea0003800200 */
.L_x_145:
[----:B------:R-:W-:Y:S01]  /*8d80*/  ULEA UR4, UR46, UR43, 0x3 ;  /* 0x0000002b2e047291 */ /* 0x000fe2000f8e18ff */
[----:B------:R-:W-:-:S04]  /*8d90*/  DEPBAR.LE SB0, 0x0 ;  /* 0x000080000000791a */ /* 0x000fc80000000000 */
[----:B------:R-:W-:-:S04]  /*8da0*/  UIADD3 UR4, UPT, UPT, UR4, 0x60, URZ ;  /* 0x0000006004047890 */ /* 0x000fc8000fffe0ff */
[----:B------:R-:W-:-:S09]  /*8db0*/  UPRMT UR4, UR47, 0x654, UR4 ;  /* 0x000006542f047896 */ /* 0x000fd20008000004 */
[----:B------:R-:W-:Y:S01]  /*8dc0*/  SYNCS.ARRIVE.TRANS64.RED.A1T0 RZ, [UR4], RZ ;  /* 0x000000ffffff79a7 */ /* 0x000fe20008100404 */
[----:B------:R-:W-:Y:S05]  /*8dd0*/  EXIT ;  /* 0x000000000000794d */ /* 0x000fea0003800000 */
.L_x_24:
[----:B--2---:R2:W3:Y:S02]  /*8de0*/  SYNCS.PHASECHK.TRANS64.TRYWAIT P0, [R0+URZ+0x100], R2 ;  /* 0x00010002000075a7 */ /* 0x0044e400080011ff */
[----:B---3--:R-:W-:Y:S05]  /*8df0*/  @!P0 NANOSLEEP.SYNCS 0x989680 ;  /* 0x009896800000895d */ /* 0x008fea0003900000 */
[----:B------:R-:W3:Y:S02]  /*8e00*/  @!P0 SYNCS.PHASECHK.TRANS64 P0, [R0+URZ+0x100], R2 ;  /* 0x00010002000085a7 */ /* 0x000ee400080010ff */
[----:B---3--:R-:W-:Y:S05]  /*8e10*/  @!P0 BRA `(.L_x_24) ;  /* 0xfffffffc00f08947 */ /* 0x008fea000383ffff */
[----:B------:R-:W-:Y:S05]  /*8e20*/  BRA `(.L_x_149) ;  /* 0xffffff8800fc7947 */ /* 0x000fea000383ffff */
.L_x_27:
[----:B-1----:R-:W-:-:S07]  /*8e30*/  MOV R0, UR33 ;  /* 0x0000002100007c02 */ /* 0x002fce0008000f00 */
.L_x_150:
[----:B-1----:R1:W2:Y:S02]  /*8e40*/  SYNCS.PHASECHK.TRANS64.TRYWAIT P0, [R0+URZ+0x20], R3 ;  /* 0x00002003000075a7 */ /* 0x0022a400080011ff */
[----:B--2---:R-:W-:Y:S05]  /*8e50*/  @!P0 NANOSLEEP.SYNCS 0x989680 ;  /* 0x009896800000895d */ /* 0x004fea0003900000 */
[----:B------:R-:W2:Y:S02]  /*8e60*/  @!P0 SYNCS.PHASECHK.TRANS64 P0, [R0+URZ+0x20], R3 ;  /* 0x00002003000085a7 */ /* 0x000ea400080010ff */
[----:B--2---:R-:W-:Y:S05]  /*8e70*/  @!P0 BRA `(.L_x_150) ;  /* 0xfffffffc00f08947 */ /* 0x004fea000383ffff */
[----:B------:R-:W-:Y:S05]  /*8e80*/  BRA `(.L_x_26) ;  /* 0xffffff8c00547947 */ /* 0x000fea000383ffff */
.L_x_34:
[----:B-1----:R-:W-:-:S07]  /*8e90*/  MOV R0, UR17 ;  /* 0x0000001100007c02 */ /* 0x002fce0008000f00 */
.L_x_151:
[----:B-1----:R1:W2:Y:S02]  /*8ea0*/  SYNCS.PHASECHK.TRANS64.TRYWAIT P0, [R0+URZ+0x20], R3 ;  /* 0x00002003000075a7 */ /* 0x0022a400080011ff */
[----:B--2---:R-:W-:Y:S05]  /*8eb0*/  @!P0 NANOSLEEP.SYNCS 0x989680 ;  /* 0x009896800000895d */ /* 0x004fea0003900000 */
[----:B------:R-:W2:Y:S02]  /*8ec0*/  @!P0 SYNCS.PHASECHK.TRANS64 P0, [R0+URZ+0x20], R3 ;  /* 0x00002003000085a7 */ /* 0x000ea400080010ff */
[----:B--2---:R-:W-:Y:S05]  /*8ed0*/  @!P0 BRA `(.L_x_151) ;  /* 0xfffffffc00f08947 */ /* 0x004fea000383ffff */
[----:B------:R-:W-:Y:S05]  /*8ee0*/  BRA `(.L_x_33) ;  /* 0xffffff9000147947 */ /* 0x000fea000383ffff */
.L_x_39:
[----:B-1----:R1:W2:Y:S02]  /*8ef0*/  SYNCS.PHASECHK.TRANS64.TRYWAIT P0, [R3+URZ+0x90], R0 ;  /* 0x00009000030075a7 */ /* 0x0022a400080011ff */
[----:B--2---:R-:W-:Y:S05]  /*8f00*/  @!P0 NANOSLEEP.SYNCS 0x989680 ;  /* 0x009896800000895d */ /* 0x004fea0003900000 */
[----:B------:R-:W2:Y:S02]  /*8f10*/  @!P0 SYNCS.PHASECHK.TRANS64 P0, [R3+URZ+0x90], R0 ;  /* 0x00009000030085a7 */ /* 0x000ea400080010ff */
[----:B--2---:R-:W-:Y:S05]  /*8f20*/  @!P0 BRA `(.L_x_39) ;  /* 0xfffffffc00f08947 */ /* 0x004fea000383ffff */
[----:B------:R-:W-:Y:S05]  /*8f30*/  BRA `(.L_x_152) ;  /* 0xffffff9000bc7947 */ /* 0x000fea000383ffff */
.L_x_43:
[----:B------:R-:W-:-:S07]  /*8f40*/  MOV R0, UR4 ;  /* 0x0000000400007c02 */ /* 0x000fce0008000f00 */
.L_x_153:
[----:B-1----:R1:W2:Y:S02]  /*8f50*/  SYNCS.PHASECHK.TRANS64.TRYWAIT P0, [R0+URZ], R2 ;  /* 0x00000002000075a7 */ /* 0x0022a400080011ff */
[----:B--2---:R-:W-:Y:S05]  /*8f60*/  @!P0 NANOSLEEP.SYNCS 0x989680 ;  /* 0x009896800000895d */ /* 0x004fea0003900000 */
[----:B------:R-:W2:Y:S02]  /*8f70*/  @!P0 SYNCS.PHASECHK.TRANS64 P0, [R0+URZ], R2 ;  /* 0x00000002000085a7 */ /* 0x000ea400080010ff */
[----:B--2---:R-:W-:Y:S05]  /*8f80*/  @!P0 BRA `(.L_x_153) ;  /* 0xfffffffc00f08947 */ /* 0x004fea000383ffff */
[----:B------:R-:W-:Y:S05]  /*8f90*/  BRA `(.L_x_154) ;  /* 0xffffff9800647947 */ /* 0x000fea000383ffff */
.L_x_44:
[----:B------:R-:W-:-:S07]  /*8fa0*/  MOV R0, UR5 ;  /* 0x0000000500007c02 */ /* 0x000fce0008000f00 */
.L_x_155:
[----:B-1----:R1:W2:Y:S02]  /*8fb0*/  SYNCS.PHASECHK.TRANS64.TRYWAIT P0, [R0+URZ], R3 ;  /* 0x00000003000075a7 */ /* 0x0022a400080011ff */
[----:B--2---:R-:W-:Y:S05]  /*8fc0*/  @!P0 NANOSLEEP.SYNCS 0x989680 ;  /* 0x009896800000895d */ /* 0x004fea0003900000 */
[----:B------:R-:W2:Y:S02]  /*8fd0*/  @!P0 SYNCS.PHASECHK.TRANS64 P0, [R0+URZ], R3 ;  /* 0x00000003000085a7 */ /* 0x000ea400080010ff */
[----:B--2---:R-:W-:Y:S05]  /*8fe0*/  @!P0 BRA `(.L_x_155) ;  /* 0xfffffffc00f08947 */ /* 0x004fea000383ffff */
[----:B------:R-:W-:Y:S05]  /*8ff0*/  BRA `(.L_x_156) ;  /* 0xffffff9800707947 */ /* 0x000fea000383ffff */
.L_x_45:
[----:B------:R-:W-:-:S07]  /*9000*/  MOV R0, UR5 ;  /* 0x0000000500007c02 */ /* 0x000fce0008000f00 */
.L_x_157:
[----:B-1----:R1:W2:Y:S02]  /*9010*/  SYNCS.PHASECHK.TRANS64.TRYWAIT P0, [R0+URZ], R3 ;  /* 0x00000003000075a7 */ /* 0x0022a400080011ff */
[----:B--2---:R-:W-:Y:S05]  /*9020*/  @!P0 NANOSLEEP.SYNCS 0x989680 ;  /* 0x009896800000895d */ /* 0x004fea0003900000 */
[----:B------:R-:W2:Y:S02]  /*9030*/  @!P0 SYNCS.PHASECHK.TRANS64 P0, [R0+URZ], R3 ;  /* 0x00000003000085a7 */ /* 0x000ea400080010ff */
[----:B--2---:R-:W-:Y:S05]  /*9040*/  @!P0 BRA `(.L_x_157) ;  /* 0xfffffffc00f08947 */ /* 0x004fea000383ffff */
[----:B------:R-:W-:Y:S05]  /*9050*/  BRA `(.L_x_158) ;  /* 0xffffff98007c7947 */ /* 0x000fea000383ffff */
.L_x_48:
[----:B-1----:R1:W2:Y:S02]  /*9060*/  SYNCS.PHASECHK.TRANS64.TRYWAIT P0, [R2+URZ+0xf0], R4 ;  /* 0x0000f004020075a7 */ /* 0x0022a400080011ff */
[----:B--2---:R-:W-:Y:S05]  /*9070*/  @!P0 NANOSLEEP.SYNCS 0x989680 ;  /* 0x009896800000895d */ /* 0x004fea0003900000 */
[----:B------:R-:W2:Y:S02]  /*9080*/  @!P0 SYNCS.PHASECHK.TRANS64 P0, [R2+URZ+0xf0], R4 ;  /* 0x0000f004020085a7 */ /* 0x000ea400080010ff */
[----:B--2---:R-:W-:Y:S05]  /*9090*/  @!P0 BRA `(.L_x_48) ;  /* 0xfffffffc00f08947 */ /* 0x004fea000383ffff */
[----:B------:R-:W-:Y:S05]  /*90a0*/  BRA `(.L_x_159) ;  /* 0xffffff9800d87947 */ /* 0x000fea000383ffff */
.L_x_49:
[----:B------:R-:W-:-:S07]  /*90b0*/  MOV R2, UR4 ;  /* 0x0000000400027c02 */ /* 0x000fce0008000f00 */
.L_x_160:
[----:B-1----:R1:W2:Y:S02]  /*90c0*/  SYNCS.PHASECHK.TRANS64.TRYWAIT P0, [R2+URZ+0xa0], R5 ;  /* 0x0000a005020075a7 */ /* 0x0022a400080011ff */
[----:B--2---:R-:W-:Y:S05]  /*90d0*/  @!P0 NANOSLEEP.SYNCS 0x989680 ;  /* 0x009896800000895d */ /* 0x004fea0003900000 */
[----:B------:R-:W2:Y:S02]  /*90e0*/  @!P0 SYNCS.PHASECHK.TRANS64 P0, [R2+URZ+0xa0], R5 ;  /* 0x0000a005020085a7 */ /* 0x000ea400080010ff */
[----:B--2---:R-:W-:Y:S05]  /*90f0*/  @!P0 BRA `(.L_x_160) ;  /* 0xfffffffc00f08947 */ /* 0x004fea000383ffff */
[----:B------:R-:W-:Y:S05]  /*9100*/  BRA `(.L_x_161) ;  /* 0xffffff9800e87947 */ /* 0x000fea000383ffff */
.L_x_50:
[----:B-1----:R1:W2:Y:S02]  /*9110*/  SYNCS.PHASECHK.TRANS64.TRYWAIT P1, [R2+URZ+0x90], R4 ;  /* 0x00009004020075a7 */ /* 0x0022a400080211ff */
[----:B--2---:R-:W-:Y:S05]  /*9120*/  @!P1 NANOSLEEP.SYNCS 0x989680 ;  /* 0x009896800000995d */ /* 0x004fea0003900000 */
[----:B------:R-:W2:Y:S02]  /*9130*/  @!P1 SYNCS.PHASECHK.TRANS64 P1, [R2+URZ+0x90], R4 ;  /* 0x00009004020095a7 */ /* 0x000ea400080210ff */
[----:B--2---:R-:W-:Y:S05]  /*9140*/  @!P1 BRA `(.L_x_50) ;  /* 0xfffffffc00f09947 */ /* 0x004fea000383ffff */
[----:B------:R-:W-:Y:S05]  /*9150*/  BRA `(.L_x_162) ;  /* 0xffffff9c00187947 */ /* 0x000fea000383ffff */
.L_x_53:
[----:B------:R-:W-:-:S07]  /*9160*/  MOV R0, UR4 ;  /* 0x0000000400007c02 */ /* 0x000fce0008000f00 */
.L_x_163:
[----:B-1----:R1:W2:Y:S02]  /*9170*/  SYNCS.PHASECHK.TRANS64.TRYWAIT P0, [R0+URZ+0xa0], R2 ;  /* 0x0000a002000075a7 */ /* 0x0022a400080011ff */
[----:B--2---:R-:W-:Y:S05]  /*9180*/  @!P0 NANOSLEEP.SYNCS 0x989680 ;  /* 0x009896800000895d */ /* 0x004fea0003900000 */
[----:B------:R-:W2:Y:S02]  /*9190*/  @!P0 SYNCS.PHASECHK.TRANS64 P0, [R0+URZ+0xa0], R2 ;  /* 0x0000a002000085a7 */ /* 0x000ea400080010ff */
[----:B--2---:R-:W-:Y:S05]  /*91a0*/  @!P0 BRA `(.L_x_163) ;  /* 0xfffffffc00f08947 */ /* 0x004fea000383ffff */
[----:B------:R-:W-:Y:S05]  /*91b0*/  BRA `(.L_x_52) ;  /* 0xffffff9c006c7947 */ /* 0x000fea000383ffff */
.L_x_62:
[----:B-1----:R-:W-:-:S04]  /*91c0*/  MOV R5, UR5 ;  /* 0x0000000500057c02 */ /* 0x002fc80008000f00 */
[----:B------:R1:W2:Y:S03]  /*91d0*/  SYNCS.PHASECHK.TRANS64.TRYWAIT P0, [R5+URZ+0x8], R6 ;  /* 0x00000806050075a7 */ /* 0x0002a600080011ff */
[----:B--2---:R-:W-:Y:S05]  /*91e0*/  @!P0 NANOSLEEP.SYNCS 0x989680 ;  /* 0x009896800000895d */ /* 0x004fea0003900000 */
[----:B------:R-:W2:Y:S02]  /*91f0*/  @!P0 SYNCS.PHASECHK.TRANS64 P0, [R5+URZ+0x8], R6 ;  /* 0x00000806050085a7 */ /* 0x000ea400080010ff */
[----:B--2---:R-:W-:Y:S05]  /*9200*/  @!P0 BRA `(.L_x_62) ;  /* 0xfffffffc00ec8947 */ /* 0x004fea000383ffff */
[----:B------:R-:W-:Y:S05]  /*9210*/  BRA `(.L_x_61) ;  /* 0xffffffa000207947 */ /* 0x000fea000383ffff */
.L_x_64:
[----:B------:R-:W-:Y:S01]  /*9220*/  BSSY B0, `(.L_x_164) ;  /* 0x0000006000007945 */ /* 0x000fe20003800000 */
[----:B------:R-:W-:-:S07]  /*9230*/  MOV R15, 0xffffffff ;  /* 0xffffffff000f7802 */ /* 0x000fce0000000f00 */
[----:B-1---5:R-:W-:Y:S05]  /*9240*/  WARPSYNC.COLLECTIVE R15, `(.L_x_165) ;  /* 0x000000000f0c7348 */ /* 0x022fea0003c00000 */
[----:B------:R-:W-:Y:S02]  /*9250*/  ELECT P6, UR79, PT ;  /* 0x00000000004f782f */ /* 0x000fe400038c0000 */
[----:B------:R-:W-:Y:S01]  /*9260*/  MOV R14, UR79 ;  /* 0x0000004f000e7c02 */ /* 0x000fe20008000f00 */
[----:B-1---5:R-:W-:Y:S10]  /*9270*/  ENDCOLLECTIVE ;  /* 0x000000000000791b */ /* 0x022ff40003800000 */
.L_x_165:
[----:B------:R-:W-:Y:S05]  /*9280*/  BSYNC B0 ;  /* 0x0000000000007941 */ /* 0x000fea0003800000 */
.L_x_164:
[----:B------:R-:W-:Y:S05]  /*9290*/  BRA `(.L_x_166) ;  /* 0xffffffa000507947 */ /* 0x000fea000383ffff */
.L_x_66:
[----:B-1----:R-:W-:-:S04]  /*92a0*/  MOV R0, UR5 ;  /* 0x0000000500007c02 */ /* 0x002fc80008000f00 */
[----:B------:R1:W2:Y:S03]  /*92b0*/  SYNCS.PHASECHK.TRANS64.TRYWAIT P0, [R0+URZ+0x8], R4 ;  /* 0x00000804000075a7 */ /* 0x0002a600080011ff */
[----:B--2---:R-:W-:Y:S05]  /*92c0*/  @!P0 NANOSLEEP.SYNCS 0x989680 ;  /* 0x009896800000895d */ /* 0x004fea0003900000 */
[----:B------:R-:W2:Y:S02]  /*92d0*/  @!P0 SYNCS.PHASECHK.TRANS64 P0, [R0+URZ+0x8], R4 ;  /* 0x00000804000085a7 */ /* 0x000ea400080010ff */
[----:B--2---:R-:W-:Y:S05]  /*92e0*/  @!P0 BRA `(.L_x_66) ;  /* 0xfffffffc00ec8947 */ /* 0x004fea000383ffff */
[----:B------:R-:W-:Y:S05]  /*92f0*/  BRA `(.L_x_65) ;  /* 0xffffffa000547947 */ /* 0x000fea000383ffff */
.L_x_67:
[----:B-1----:R1:W2:Y:S02]  /*9300*/  SYNCS.PHASECHK.TRANS64.TRYWAIT P0, [R0+URZ+0x90], R4 ;  /* 0x00009004000075a7 */ /* 0x0022a400080011ff */
[----:B--2---:R-:W-:Y:S05]  /*9310*/  @!P0 NANOSLEEP.SYNCS 0x989680 ;  /* 0x009896800000895d */ /* 0x004fea0003900000 */
[----:B------:R-:W2:Y:S02]  /*9320*/  @!P0 SYNCS.PHASECHK.TRANS64 P0, [R0+URZ+0x90], R4 ;  /* 0x00009004000085a7 */ /* 0x000ea400080010ff */
[----:B--2---:R-:W-:Y:S05]  /*9330*/  @!P0 BRA `(.L_x_67) ;  /* 0xfffffffc00f08947 */ /* 0x004fea000383ffff */
[----:B------:R-:W-:Y:S05]  /*9340*/  BRA `(.L_x_167) ;  /* 0xffffffa400407947 */ /* 0x000fea000383ffff */
.L_x_69:
[----:B------:R-:W-:-:S07]  /*9350*/  MOV R0, UR31 ;  /* 0x0000001f00007c02 */ /* 0x000fce0008000f00 */
.L_x_168:
[----:B-1----:R1:W2:Y:S02]  /*9360*/  SYNCS.PHASECHK.TRANS64.TRYWAIT P0, [R0+URZ+0xd0], R4 ;  /* 0x0000d004000075a7 */ /* 0x0022a400080011ff */
[----:B--2---:R-:W-:Y:S05]  /*9370*/  @!P0 NANOSLEEP.SYNCS 0x989680 ;  /* 0x009896800000895d */ /* 0x004fea0003900000 */
[----:B------:R-:W2:Y:S02]  /*9380*/  @!P0 SYNCS.PHASECHK.TRANS64 P0, [R0+URZ+0xd0], R4 ;  /* 0x0000d004000085a7 */ /* 0x000ea400080010ff */
[----:B--2---:R-:W-:Y:S05]  /*9390*/  @!P0 BRA `(.L_x_168) ;  /* 0xfffffffc00f08947 */ /* 0x004fea000383ffff */
[----:B------:R-:W-:Y:S05]  /*93a0*/  BRA `(.L_x_169) ;  /* 0xffffffa4008c7947 */ /* 0x000fea000383ffff */
.L_x_72:
[----:B------:R-:W-:Y:S07]  /*93b0*/  MOV R0, UR5 ;  /* 0x0000000500007c02 */ /* 0x000fee0008000f00 */
.L_x_170:
[----:B-1----:R1:W2:Y:S02]  /*93c0*/  SYNCS.PHASECHK.TRANS64.TRYWAIT P0, [R0+URZ], R4 ;  /* 0x00000004000075a7 */ /* 0x0022a400080011ff */
[----:B--2---:R-:W-:Y:S05]  /*93d0*/  @!P0 NANOSLEEP.SYNCS 0x989680 ;  /* 0x009896800000895d */ /* 0x004fea0003900000 */
[----:B------:R-:W2:Y:S02]  /*93e0*/  @!P0 SYNCS.PHASECHK.TRANS64 P0, [R0+URZ], R4 ;  /* 0x00000004000085a7 */ /* 0x000ea400080010ff */
[----:B--2---:R-:W-:Y:S05]  /*93f0*/  @!P0 BRA `(.L_x_170) ;  /* 0xfffffffc00f08947 */ /* 0x004fea000383ffff */
[----:B------:R-:W-:Y:S05]  /*9400*/  BRA `(.L_x_71) ;  /* 0xffffffa400a07947 */ /* 0x000fea000383ffff */
.L_x_76:
[----:B-1----:R-:W-:-:S07]  /*9410*/  MOV R0, UR4 ;  /* 0x0000000400007c02 */ /* 0x002fce0008000f00 */
.L_x_171:
[----:B-1----:R1:W2:Y:S02]  /*9420*/  SYNCS.PHASECHK.TRANS64.TRYWAIT P0, [R0+URZ], R2 ;  /* 0x00000002000075a7 */ /* 0x0022a400080011ff */
[----:B--2---:R-:W-:Y:S05]  /*9430*/  @!P0 NANOSLEEP.SYNCS 0x989680 ;  /* 0x009896800000895d */ /* 0x004fea0003900000 */
[----:B------:R-:W2:Y:S02]  /*9440*/  @!P0 SYNCS.PHASECHK.TRANS64 P0, [R0+URZ], R2 ;  /* 0x00000002000085a7 */ /* 0x000ea400080010ff */
[----:B--2---:R-:W-:Y:S05]  /*9450*/  @!P0 BRA `(.L_x_171) ;  /* 0xfffffffc00f08947 */ /* 0x004fea000383ffff */
[----:B------:R-:W-:Y:S05]  /*9460*/  BRA `(.L_x_172) ;  /* 0xffffffa800947947 */ /* 0x000fea000383ffff */
.L_x_77:
[----:B------:R-:W-:-:S07]  /*9470*/  MOV R0, UR5 ;  /* 0x0000000500007c02 */ /* 0x000fce0008000f00 */
.L_x_173:
[----:B-1----:R1:W2:Y:S02]  /*9480*/  SYNCS.PHASECHK.TRANS64.TRYWAIT P0, [R0+URZ], R3 ;  /* 0x00000003000075a7 */ /* 0x0022a400080011ff */
[----:B--2---:R-:W-:Y:S05]  /*9490*/  @!P0 NANOSLEEP.SYNCS 0x989680 ;  /* 0x009896800000895d */ /* 0x004fea0003900000 */
[----:B------:R-:W2:Y:S02]  /*94a0*/  @!P0 SYNCS.PHASECHK.TRANS64 P0, [R0+URZ], R3 ;  /* 0x00000003000085a7 */ /* 0x000ea400080010ff */
[----:B--2---:R-:W-:Y:S05]  /*94b0*/  @!P0 BRA `(.L_x_173) ;  /* 0xfffffffc00f08947 */ /* 0x004fea000383ffff */
[----:B------:R-:W-:Y:S05]  /*94c0*/  BRA `(.L_x_174) ;  /* 0xffffffa800a07947 */ /* 0x000fea000383ffff */
.L_x_78:
[----:B------:R-:W-:-:S07]  /*94d0*/  MOV R0, UR5 ;  /* 0x0000000500007c02 */ /* 0x000fce0008000f00 */
.L_x_175:
[----:B-1----:R1:W2:Y:S02]  /*94e0*/  SYNCS.PHASECHK.TRANS64.TRYWAIT P0, [R0+URZ], R3 ;  /* 0x00000003000075a7 */ /* 0x0022a400080011ff */
[----:B--2---:R-:W-:Y:S05]  /*94f0*/  @!P0 NANOSLEEP.SYNCS 0x989680 ;  /* 0x009896800000895d */ /* 0x004fea0003900000 */
[----:B------:R-:W2:Y:S02]  /*9500*/  @!P0 SYNCS.PHASECHK.TRANS64 P0, [R0+URZ], R3 ;  /* 0x00000003000085a7 */ /* 0x000ea400080010ff */
[----:B--2---:R-:W-:Y:S05]  /*9510*/  @!P0 BRA `(.L_x_175) ;  /* 0xfffffffc00f08947 */ /* 0x004fea000383ffff */
[----:B------:R-:W-:Y:S05]  /*9520*/  BRA `(.L_x_176) ;  /* 0xffffffa800ac7947 */ /* 0x000fea000383ffff */
.L_x_81:
[----:B------:R-:W-:-:S07]  /*9530*/  MOV R0, UR26 ;  /* 0x0000001a00007c02 */ /* 0x000fce0008000f00 */
.L_x_177:
[----:B-1----:R1:W2:Y:S02]  /*9540*/  SYNCS.PHASECHK.TRANS64.TRYWAIT P1, [R0+URZ+0x110], R2 ;  /* 0x00011002000075a7 */ /* 0x0022a400080211ff */
[----:B--2---:R-:W-:Y:S05]  /*9550*/  @!P1 NANOSLEEP.SYNCS 0x989680 ;  /* 0x009896800000995d */ /* 0x004fea0003900000 */
[----:B------:R-:W2:Y:S02]  /*9560*/  @!P1 SYNCS.PHASECHK.TRANS64 P1, [R0+URZ+0x110], R2 ;  /* 0x00011002000095a7 */ /* 0x000ea400080210ff */
[----:B--2---:R-:W-:Y:S05]  /*9570*/  @!P1 BRA `(.L_x_177) ;  /* 0xfffffffc00f09947 */ /* 0x004fea000383ffff */
[----:B------:R-:W-:Y:S05]  /*9580*/  BRA `(.L_x_178) ;  /* 0xffffffa800f87947 */ /* 0x000fea000383ffff */
.L_x_86:
[----:B--2---:R2:W3:Y:S02]  /*9590*/  SYNCS.PHASECHK.TRANS64.TRYWAIT P0, [R12+URZ+0x90], R0 ;  /* 0x000090000c0075a7 */ /* 0x0044e400080011ff */
[----:B---3--:R-:W-:Y:S05]  /*95a0*/  @!P0 NANOSLEEP.SYNCS 0x989680 ;  /* 0x009896800000895d */ /* 0x008fea0003900000 */
[----:B------:R-:W3:Y:S02]  /*95b0*/  @!P0 SYNCS.PHASECHK.TRANS64 P0, [R12+URZ+0x90], R0 ;  /* 0x000090000c0085a7 */ /* 0x000ee400080010ff */
[----:B---3--:R-:W-:Y:S05]  /*95c0*/  @!P0 BRA `(.L_x_86) ;  /* 0xfffffffc00f08947 */ /* 0x008fea000383ffff */
[----:B------:R-:W-:Y:S05]  /*95d0*/  BRA `(.L_x_179) ;  /* 0xffffffb000207947 */ /* 0x000fea000383ffff */
.L_x_89:
[----:B-1----:R-:W-:Y:S07]  /*95e0*/  MOV R0, UR21 ;  /* 0x0000001500007c02 */ /* 0x002fee0008000f00 */
.L_x_180:
[----:B-1----:R1:W2:Y:S02]  /*95f0*/  SYNCS.PHASECHK.TRANS64.TRYWAIT P2, [R0+URZ+0x88], R6 ;  /* 0x00008806000075a7 */ /* 0x0022a400080411ff */
[----:B--2---:R-:W-:Y:S05]  /*9600*/  @!P2 NANOSLEEP.SYNCS 0x989680 ;  /* 0x009896800000a95d */ /* 0x004fea0003900000 */
[----:B------:R-:W2:Y:S02]  /*9610*/  @!P2 SYNCS.PHASECHK.TRANS64 P2, [R0+URZ+0x88], R6 ;  /* 0x000088060000a5a7 */ /* 0x000ea400080410ff */
[----:B--2---:R-:W-:Y:S05]  /*9620*/  @!P2 BRA `(.L_x_180) ;  /* 0xfffffffc00f0a947 */ /* 0x004fea000383ffff */
[----:B------:R-:W-:Y:S05]  /*9630*/  BRA `(.L_x_88) ;  /* 0xffffffb400887947 */ /* 0x000fea000383ffff */
.L_x_92:
[----:B------:R-:W-:Y:S07]  /*9640*/  MOV R0, UR21 ;  /* 0x0000001500007c02 */ /* 0x000fee0008000f00 */
.L_x_181:
[----:B-1----:R1:W2:Y:S02]  /*9650*/  SYNCS.PHASECHK.TRANS64.TRYWAIT P0, [R0+URZ+0x60], R9 ;  /* 0x00006009000075a7 */ /* 0x0022a400080011ff */
[----:B--2---:R-:W-:Y:S05]  /*9660*/  @!P0 NANOSLEEP.SYNCS 0x989680 ;  /* 0x009896800000895d */ /* 0x004fea0003900000 */
[----:B------:R-:W2:Y:S02]  /*9670*/  @!P0 SYNCS.PHASECHK.TRANS64 P0, [R0+URZ+0x60], R9 ;  /* 0x00006009000085a7 */ /* 0x000ea400080010ff */
[----:B--2---:R-:W-:Y:S05]  /*9680*/  @!P0 BRA `(.L_x_181) ;  /* 0xfffffffc00f08947 */ /* 0x004fea000383ffff */
[----:B------:R-:W-:Y:S05]  /*9690*/  BRA `(.L_x_182) ;  /* 0xffffffb400e47947 */ /* 0x000fea000383ffff */
.L_x_93:
[----:B------:R-:W-:Y:S07]  /*96a0*/  MOV R0, UR21 ;  /* 0x0000001500007c02 */ /* 0x000fee0008000f00 */
.L_x_183:
[----:B-1----:R1:W2:Y:S02]  /*96b0*/  SYNCS.PHASECHK.TRANS64.TRYWAIT P0, [R0+URZ+0x68], R9 ;  /* 0x00006809000075a7 */ /* 0x0022a400080011ff */
[----:B--2---:R-:W-:Y:S05]  /*96c0*/  @!P0 NANOSLEEP.SYNCS 0x989680 ;  /* 0x009896800000895d */ /* 0x004fea0003900000 */
[----:B------:R-:W2:Y:S02]  /*96d0*/  @!P0 SYNCS.PHASECHK.TRANS64 P0, [R0+URZ+0x68], R9 ;  /* 0x00006809000085a7 */ /* 0x000ea400080010ff */
[----:B--2---:R-:W-:Y:S05]  /*96e0*/  @!P0 BRA `(.L_x_183) ;  /* 0xfffffffc00f08947 */ /* 0x004fea000383ffff */
[----:B------:R-:W-:Y:S05]  /*96f0*/  BRA `(.L_x_184) ;  /* 0xffffffb800407947 */ /* 0x000fea000383ffff */
.L_x_94:
[----:B------:R-:W-:Y:S07]  /*9700*/  MOV R0, UR21 ;  /* 0x0000001500007c02 */ /* 0x000fee0008000f00 */
.L_x_185:
[----:B-1----:R1:W2:Y:S02]  /*9710*/  SYNCS.PHASECHK.TRANS64.TRYWAIT P0, [R0+URZ+0x70], R9 ;  /* 0x00007009000075a7 */ /* 0x0022a400080011ff */
[----:B--2---:R-:W-:Y:S05]  /*9720*/  @!P0 NANOSLEEP.SYNCS 0x989680 ;  /* 0x009896800000895d */ /* 0x004fea0003900000 */
[----:B------:R-:W2:Y:S02]  /*9730*/  @!P0 SYNCS.PHASECHK.TRANS64 P0, [R0+URZ+0x70], R9 ;  /* 0x00007009000085a7 */ /* 0x000ea400080010ff */
[----:B--2---:R-:W-:Y:S05]  /*9740*/  @!P0 BRA `(.L_x_185) ;  /* 0xfffffffc00f08947 */ /* 0x004fea000383ffff */
[----:B------:R-:W-:Y:S05]  /*9750*/  BRA `(.L_x_186) ;  /* 0xffffffb8009c7947 */ /* 0x000fea000383ffff */
.L_x_95:
[----:B------:R-:W-:Y:S07]  /*9760*/  MOV R0, UR21 ;  /* 0x0000001500007c02 */ /* 0x000fee0008000f00 */
.L_x_187:
[----:B-1----:R1:W2:Y:S02]  /*9770*/  SYNCS.PHASECHK.TRANS64.TRYWAIT P0, [R0+URZ+0x78], R9 ;  /* 0x00007809000075a7 */ /* 0x0022a400080011ff */
[----:B--2---:R-:W-:Y:S05]  /*9780*/  @!P0 NANOSLEEP.SYNCS 0x989680 ;  /* 0x009896800000895d */ /* 0x004fea0003900000 */
[----:B------:R-:W2:Y:S02]  /*9790*/  @!P0 SYNCS.PHASECHK.TRANS64 P0, [R0+URZ+0x78], R9 ;  /* 0x00007809000085a7 */ /* 0x000ea400080010ff */
[----:B--2---:R-:W-:Y:S05]  /*97a0*/  @!P0 BRA `(.L_x_187) ;  /* 0xfffffffc00f08947 */ /* 0x004fea000383ffff */
[----:B------:R-:W-:Y:S05]  /*97b0*/  BRA `(.L_x_188) ;  /* 0xffffffb800f87947 */ /* 0x000fea000383ffff */
.L_x_97:
[----:B------:R-:W-:-:S07]  /*97c0*/  MOV R0, UR21 ;  /* 0x0000001500007c02 */ /* 0x000fce0008000f00 */
.L_x_189:
[----:B-1----:R1:W3:Y:S02]  /*97d0*/  SYNCS.PHASECHK.TRANS64.TRYWAIT P0, [R0+URZ+0x60], R2 ;  /* 0x00006002000075a7 */ /* 0x0022e400080011ff */
[----:B---3--:R-:W-:Y:S05]  /*97e0*/  @!P0 NANOSLEEP.SYNCS 0x989680 ;  /* 0x009896800000895d */ /* 0x008fea0003900000 */
[----:B------:R-:W3:Y:S02]  /*97f0*/  @!P0 SYNCS.PHASECHK.TRANS64 P0, [R0+URZ+0x60], R2 ;  /* 0x00006002000085a7 */ /* 0x000ee400080010ff */
[----:B---3--:R-:W-:Y:S05]  /*9800*/  @!P0 BRA `(.L_x_189) ;  /* 0xfffffffc00f08947 */ /* 0x008fea000383ffff */
[----:B------:R-:W-:Y:S05]  /*9810*/  BRA `(.L_x_190) ;  /* 0xffffffbc00847947 */ /* 0x000fea000383ffff */
.L_x_98:
[----:B-1----:R-:W-:-:S07]  /*9820*/  MOV R0, UR21 ;  /* 0x0000001500007c02 */ /* 0x002fce0008000f00 */
.L_x_191:
[----:B-1----:R1:W3:Y:S02]  /*9830*/  SYNCS.PHASECHK.TRANS64.TRYWAIT P0, [R0+URZ+0x68], R2 ;  /* 0x00006802000075a7 */ /* 0x0022e400080011ff */
[----:B---3--:R-:W-:Y:S05]  /*9840*/  @!P0 NANOSLEEP.SYNCS 0x989680 ;  /* 0x009896800000895d */ /* 0x008fea0003900000 */
[----:B------:R-:W3:Y:S02]  /*9850*/  @!P0 SYNCS.PHASECHK.TRANS64 P0, [R0+URZ+0x68], R2 ;  /* 0x00006802000085a7 */ /* 0x000ee400080010ff */
[----:B---3--:R-:W-:Y:S05]  /*9860*/  @!P0 BRA `(.L_x_191) ;  /* 0xfffffffc00f08947 */ /* 0x008fea000383ffff */
[----:B------:R-:W-:Y:S05]  /*9870*/  BRA `(.L_x_192) ;  /* 0xffffffbc00747947 */ /* 0x000fea000383ffff */
.L_x_99:
[----:B-1----:R-:W-:-:S07]  /*9880*/  MOV R0, UR21 ;  /* 0x0000001500007c02 */ /* 0x002fce0008000f00 */
.L_x_193:
[----:B-1----:R1:W3:Y:S02]  /*9890*/  SYNCS.PHASECHK.TRANS64.TRYWAIT P0, [R0+URZ+0x70], R2 ;  /* 0x00007002000075a7 */ /* 0x0022e400080011ff */
[----:B---3--:R-:W-:Y:S05]  /*98a0*/  @!P0 NANOSLEEP.SYNCS 0x989680 ;  /* 0x009896800000895d */ /* 0x008fea0003900000 */
[----:B------:R-:W3:Y:S02]  /*98b0*/  @!P0 SYNCS.PHASECHK.TRANS64 P0, [R0+URZ+0x70], R2 ;  /* 0x00007002000085a7 */ /* 0x000ee400080010ff */
[----:B---3--:R-:W-:Y:S05]  /*98c0*/  @!P0 BRA `(.L_x_193) ;  /* 0xfffffffc00f08947 */ /* 0x008fea000383ffff */
[----:B------:R-:W-:Y:S05]  /*98d0*/  BRA `(.L_x_194) ;  /* 0xffffffbc00647947 */ /* 0x000fea000383ffff */
.L_x_101:
[----:B-1----:R1:W2:Y:S02]  /*98e0*/  SYNCS.PHASECHK.TRANS64.TRYWAIT P0, [R3+URZ+0x90], R0 ;  /* 0x00009000030075a7 */ /* 0x0022a400080011ff */
[----:B--2---:R-:W-:Y:S05]  /*98f0*/  @!P0 NANOSLEEP.SYNCS 0x989680 ;  /* 0x009896800000895d */ /* 0x004fea0003900000 */
[----:B------:R-:W2:Y:S02]  /*9900*/  @!P0 SYNCS.PHASECHK.TRANS64 P0, [R3+URZ+0x90], R0 ;  /* 0x00009000030085a7 */ /* 0x000ea400080010ff */
[----:B--2---:R-:W-:Y:S05]  /*9910*/  @!P0 BRA `(.L_x_101) ;  /* 0xfffffffc00f08947 */ /* 0x004fea000383ffff */
[----:B------:R-:W-:Y:S05]  /*9920*/  BRA `(.L_x_195) ;  /* 0xffffffc000307947 */ /* 0x000fea000383ffff */
.L_x_112:
[----:B-1----:R-:W-:Y:S04]  /*9930*/  MOV R2, UR43 ;  /* 0x0000002b00027c02 */ /* 0x002fe80008000f00 */
[----:B------:R1:W2:Y:S03]  /*9940*/  SYNCS.PHASECHK.TRANS64.TRYWAIT P1, [R2+URZ+0x40], R3 ;  /* 0x00004003020075a7 */ /* 0x0002a600080211ff */
[----:B--2---:R-:W-:Y:S05]  /*9950*/  @!P1 NANOSLEEP.SYNCS 0x989680 ;  /* 0x009896800000995d */ /* 0x004fea0003900000 */
[----:B------:R-:W2:Y:S02]  /*9960*/  @!P1 SYNCS.PHASECHK.TRANS64 P1, [R2+URZ+0x40], R3 ;  /* 0x00004003020095a7 */ /* 0x000ea400080210ff */
[----:B--2---:R-:W-:Y:S05]  /*9970*/  @!P1 BRA `(.L_x_112) ;  /* 0xfffffffc00ec9947 */ /* 0x004fea000383ffff */
[----:B------:R-:W-:Y:S05]  /*9980*/  BRA `(.L_x_111) ;  /* 0xffffffcc009c7947 */ /* 0x000fea000383ffff */
.L_x_114:
[----:B-1----:R1:W4:Y:S02]  /*9990*/  SYNCS.PHASECHK.TRANS64.TRYWAIT P0, [R53+URZ+0xb0], R0 ;  /* 0x0000b000350075a7 */ /* 0x00232400080011ff */
[----:B----4-:R-:W-:Y:S05]  /*99a0*/  @!P0 NANOSLEEP.SYNCS 0x989680 ;  /* 0x009896800000895d */ /* 0x010fea0003900000 */
[----:B------:R-:W4:Y:S02]  /*99b0*/  @!P0 SYNCS.PHASECHK.TRANS64 P0, [R53+URZ+0xb0], R0 ;  /* 0x0000b000350085a7 */ /* 0x000f2400080010ff */
[----:B----4-:R-:W-:Y:S05]  /*99c0*/  @!P0 BRA `(.L_x_114) ;  /* 0xfffffffc00f08947 */ /* 0x010fea000383ffff */
[----:B------:R-:W-:Y:S05]  /*99d0*/  BRA `(.L_x_113) ;  /* 0xffffffcc00bc7947 */ /* 0x000fea000383ffff */
.L_x_123:
[----:B--2---:R2:W3:Y:S02]  /*99e0*/  SYNCS.PHASECHK.TRANS64.TRYWAIT P0, [R2+URZ+0x40], R0 ;  /* 0x00004000020075a7 */ /* 0x0044e400080011ff */
[----:B---3--:R-:W-:Y:S05]  /*99f0*/  @!P0 NANOSLEEP.SYNCS 0x989680 ;  /* 0x009896800000895d */ /* 0x008fea0003900000 */
[----:B------:R-:W3:Y:S02]  /*9a00*/  @!P0 SYNCS.PHASECHK.TRANS64 P0, [R2+URZ+0x40], R0 ;  /* 0x00004000020085a7 */ /* 0x000ee400080010ff */
[----:B---3--:R-:W-:Y:S05]  /*9a10*/  @!P0 BRA `(.L_x_123) ;  /* 0xfffffffc00f08947 */ /* 0x008fea000383ffff */
[----:B------:R-:W-:Y:S05]  /*9a20*/  BRA `(.L_x_122) ;  /* 0xffffffd400cc7947 */ /* 0x000fea000383ffff */
.L_x_131:
[----:B--2---:R2:W3:Y:S02]  /*9a30*/  SYNCS.PHASECHK.TRANS64.TRYWAIT P0, [R2+URZ+0x40], R4 ;  /* 0x00004004020075a7 */ /* 0x0044e400080011ff */
[----:B---3--:R-:W-:Y:S05]  /*9a40*/  @!P0 NANOSLEEP.SYNCS 0x989680 ;  /* 0x009896800000895d */ /* 0x008fea0003900000 */
[----:B------:R-:W3:Y:S02]  /*9a50*/  @!P0 SYNCS.PHASECHK.TRANS64 P0, [R2+URZ+0x40], R4 ;  /* 0x00004004020085a7 */ /* 0x000ee400080010ff */
[----:B---3--:R-:W-:Y:S05]  /*9a60*/  @!P0 BRA `(.L_x_131) ;  /* 0xfffffffc00f08947 */ /* 0x008fea000383ffff */
[----:B------:R-:W-:Y:S05]  /*9a70*/  BRA `(.L_x_130) ;  /* 0xffffffdc00ec7947 */ /* 0x000fea000383ffff */
.L_x_139:
[----:B--2---:R2:W3:Y:S02]  /*9a80*/  SYNCS.PHASECHK.TRANS64.TRYWAIT P0, [R3+URZ+0x40], R0 ;  /* 0x00004000030075a7 */ /* 0x0044e400080011ff */
[----:B---3--:R-:W-:Y:S05]  /*9a90*/  @!P0 NANOSLEEP.SYNCS 0x989680 ;  /* 0x009896800000895d */ /* 0x008fea0003900000 */
[----:B------:R-:W3:Y:S02]  /*9aa0*/  @!P0 SYNCS.PHASECHK.TRANS64 P0, [R3+URZ+0x40], R0 ;  /* 0x00004000030085a7 */ /* 0x000ee400080010ff */
[----:B---3--:R-:W-:Y:S05]  /*9ab0*/  @!P0 BRA `(.L_x_139) ;  /* 0xfffffffc00f08947 */ /* 0x008fea000383ffff */
[----:B------:R-:W-:Y:S05]  /*9ac0*/  BRA `(.L_x_138) ;  /* 0xffffffe8000c7947 */ /* 0x000fea000383ffff */
        .weak           $__internal_0_$__cuda_sm10x_tcgen05_guardrail_trap_col_being_dealloced_not_returned_by_alloc
        .type           $__internal_0_$__cuda_sm10x_tcgen05_guardrail_trap_col_being_dealloced_not_returned_by_alloc,@function
        .size           $__internal_0_$__cuda_sm10x_tcgen05_guardrail_trap_col_being_dealloced_not_returned_by_alloc,($__internal_1_$__cuda_sm10x_tcgen05_guardrail_trap_phase_invalid_during_alloc - $__internal_0_$__cuda_sm10x_tcgen05_guardrail_trap_col_being_dealloced_not_returned_by_alloc)
$__internal_0_$__cuda_sm10x_tcgen05_guardrail_trap_col_being_dealloced_not_returned_by_alloc:
[----:B------:R-:W-:Y:S05]  /*9ad0*/  BPT.TRAP 0x1 ;  /* 0x000000040000795c */ /* 0x000fea0000300000 */
[----:B------:R-:W-:-:S04]  /*9ae0*/  HFMA2 R3, -RZ, RZ, 0, 0 ;  /* 0x00000000ff037431 */ /* 0x000fc800000001ff */
[----:B------:R-:W-:Y:S05]  /*9af0*/  RET.REL.NODEC R2 `(_ZN7cutlass13device_kernelINS_4gemm6kernel13GemmUniversalIN4cute5tupleIJiiiiEEENS1_10collective13CollectiveMmaINS1_35MainloopSm100TmaUmmaWarpSpecializedILi4ELi2ELi4ENS5_IJNS4_1CILi2EEESB_NSA_ILi1EEEEEEEENS5_IJNSA_ILi128EEESF_NSA_ILi64EEEEEENS_6half_tENS5_IJlSC_lEEESI_SJ_NS4_8TiledMMAINS4_8MMA_AtomIJNS4_26SM100_MMA_F16BF16_2x1SM_SSISI_SI_fLi128ELi128ELNS4_4UMMA5MajorE0ELSO_0ELNSN_7ScaleInE0ELSP_0EEEEEENS4_6LayoutINS5_IJSC_SC_SC_EEENS5_IJNSA_ILi0EEESU_SU_EEEEENS5_IJNS4_10UnderscoreESX_SX_EEEEENS4_28SM100_TMA_2SM_LOAD_MULTICASTENS4_14ComposedLayoutINS4_7SwizzleILi3ELi4ELi3EEENS4_18smem_ptr_flag_bitsILi16EEENSS_INS5_IJNSA_ILi8EEESG_EEENS5_IJSG_SC_EEEEEEEvNS4_8identityENS4_18SM100_TMA_2SM_LOADES1A_vS1B_EENS_8epilogue10collective18CollectiveEpilogueINS1E_23Sm100TmaWarpSpecializedILi4ELi2ELi16ELb1ELb0EEEJNS5_IJSG_SF_SG_EEENS5_IJNSS_ISG_SC_EENSS_INS5_IJNSA_ILi16EEESB_EEENS5_IJSC_SG_EEEEEEEESI_SJ_SI_SJ_NS1E_6fusion15FusionCallbacksIS1I_NS1Q_17LinearCombinationISI_fSI_fLNS_15FloatRoundStyleE2EEES1J_S1P_JEEENS4_5SM1004TMEM4LOAD26SM100_TMEM_LOAD_32dp32b16xENS4_13SM90_TMA_LOADENS11_INS12_ILi1ELi4ELi3EEES15_NSS_INS5_IJS16_S1L_EEENS5_IJS1L_SC_EEEEEEENS4_39AutoVectorizingCopyWithAssumedAlignmentILi128EEENS4_14SM90_TMA_STOREES25_S27_S27_EEEvvEEEEvNT_6ParamsE) ;  /* 0xffffff6402407950 */ /* 0x000fea0003c3ffff */
        .weak           $__internal_1_$__cuda_sm10x_tcgen05_guardrail_trap_phase_invalid_during_alloc
        .type           $__internal_1_$__cuda_sm10x_tcgen05_guardrail_trap_phase_invalid_during_alloc,@function
        .size           $__internal_1_$__cuda_sm10x_tcgen05_guardrail_trap_phase_invalid_during_alloc,($__internal_2_$__cuda_sm10x_tcgen05_guardrail_trap_unallocated_columns_being_dealloced - $__internal_1_$__cuda_sm10x_tcgen05_guardrail_trap_phase_invalid_during_alloc)
$__internal_1_$__cuda_sm10x_tcgen05_guardrail_trap_phase_invalid_during_alloc:
[----:B------:R-:W-:Y:S05]  /*9b00*/  BPT.TRAP 0x1 ;  /* 0x000000040000795c */ /* 0x000fea0000300000 */
[----:B------:R-:W-:-:S04]  /*9b10*/  MOV R5, 0x0 ;  /* 0x0000000000057802 */ /* 0x000fc80000000f00 */
[----:B------:R-:W-:Y:S05]  /*9b20*/  RET.REL.NODEC R4 `(_ZN7cutlass13device_kernelINS_4gemm6kernel13GemmUniversalIN4cute5tupleIJiiiiEEENS1_10collective13CollectiveMmaINS1_35MainloopSm100TmaUmmaWarpSpecializedILi4ELi2ELi4ENS5_IJNS4_1CILi2EEESB_NSA_ILi1EEEEEEEENS5_IJNSA_ILi128EEESF_NSA_ILi64EEEEEENS_6half_tENS5_IJlSC_lEEESI_SJ_NS4_8TiledMMAINS4_8MMA_AtomIJNS4_26SM100_MMA_F16BF16_2x1SM_SSISI_SI_fLi128ELi128ELNS4_4UMMA5MajorE0ELSO_0ELNSN_7ScaleInE0ELSP_0EEEEEENS4_6LayoutINS5_IJSC_SC_SC_EEENS5_IJNSA_ILi0EEESU_SU_EEEEENS5_IJNS4_10UnderscoreESX_SX_EEEEENS4_28SM100_TMA_2SM_LOAD_MULTICASTENS4_14ComposedLayoutINS4_7SwizzleILi3ELi4ELi3EEENS4_18smem_ptr_flag_bitsILi16EEENSS_INS5_IJNSA_ILi8EEESG_EEENS5_IJSG_SC_EEEEEEEvNS4_8identityENS4_18SM100_TMA_2SM_LOADES1A_vS1B_EENS_8epilogue10collective18CollectiveEpilogueINS1E_23Sm100TmaWarpSpecializedILi4ELi2ELi16ELb1ELb0EEEJNS5_IJSG_SF_SG_EEENS5_IJNSS_ISG_SC_EENSS_INS5_IJNSA_ILi16EEESB_EEENS5_IJSC_SG_EEEEEEEESI_SJ_SI_SJ_NS1E_6fusion15FusionCallbacksIS1I_NS1Q_17LinearCombinationISI_fSI_fLNS_15FloatRoundStyleE2EEES1J_S1P_JEEENS4_5SM1004TMEM4LOAD26SM100_TMEM_LOAD_32dp32b16xENS4_13SM90_TMA_LOADENS11_INS12_ILi1ELi4ELi3EEES15_NSS_INS5_IJS16_S1L_EEENS5_IJS1L_SC_EEEEEEENS4_39AutoVectorizingCopyWithAssumedAlignmentILi128EEENS4_14SM90_TMA_STOREES25_S27_S27_EEEvvEEEEvNT_6ParamsE) ;  /* 0xffffff6404347950 */ /* 0x000fea0003c3ffff */
        .weak           $__internal_2_$__cuda_sm10x_tcgen05_guardrail_trap_unallocated_columns_being_dealloced
        .type           $__internal_2_$__cuda_sm10x_tcgen05_guardrail_trap_unallocated_columns_being_dealloced,@function
        .size           $__internal_2_$__cuda_sm10x_tcgen05_guardrail_trap_unallocated_columns_being_dealloced,(.L_x_197 - $__internal_2_$__cuda_sm10x_tcgen05_guardrail_trap_unallocated_columns_being_dealloced)
$__internal_2_$__cuda_sm10x_tcgen05_guardrail_trap_unallocated_columns_being_dealloced:
[----:B------:R-:W-:Y:S05]  /*9b30*/  BPT.TRAP 0x1 ;  /* 0x000000040000795c */ /* 0x000fea0000300000 */
[----:B------:R-:W-:-:S04]  /*9b40*/  HFMA2 R3, -RZ, RZ, 0, 0 ;  /* 0x00000000ff037431 */ /* 0x000fc800000001ff */
[----:B------:R-:W-:Y:S05]  /*9b50*/  RET.REL.NODEC R2 `(_ZN7cutlass13device_kernelINS_4gemm6kernel13GemmUniversalIN4cute5tupleIJiiiiEEENS1_10collective13CollectiveMmaINS1_35MainloopSm100TmaUmmaWarpSpecializedILi4ELi2ELi4ENS5_IJNS4_1CILi2EEESB_NSA_ILi1EEEEEEEENS5_IJNSA_ILi128EEESF_NSA_ILi64EEEEEENS_6half_tENS5_IJlSC_lEEESI_SJ_NS4_8TiledMMAINS4_8MMA_AtomIJNS4_26SM100_MMA_F16BF16_2x1SM_SSISI_SI_fLi128ELi128ELNS4_4UMMA5MajorE0ELSO_0ELNSN_7ScaleInE0ELSP_0EEEEEENS4_6LayoutINS5_IJSC_SC_SC_EEENS5_IJNSA_ILi0EEESU_SU_EEEEENS5_IJNS4_10UnderscoreESX_SX_EEEEENS4_28SM100_TMA_2SM_LOAD_MULTICASTENS4_14ComposedLayoutINS4_7SwizzleILi3ELi4ELi3EEENS4_18smem_ptr_flag_bitsILi16EEENSS_INS5_IJNSA_ILi8EEESG_EEENS5_IJSG_SC_EEEEEEEvNS4_8identityENS4_18SM100_TMA_2SM_LOADES1A_vS1B_EENS_8epilogue10collective18CollectiveEpilogueINS1E_23Sm100TmaWarpSpecializedILi4ELi2ELi16ELb1ELb0EEEJNS5_IJSG_SF_SG_EEENS5_IJNSS_ISG_SC_EENSS_INS5_IJNSA_ILi16EEESB_EEENS5_IJSC_SG_EEEEEEEESI_SJ_SI_SJ_NS1E_6fusion15FusionCallbacksIS1I_NS1Q_17LinearCombinationISI_fSI_fLNS_15FloatRoundStyleE2EEES1J_S1P_JEEENS4_5SM1004TMEM4LOAD26SM100_TMEM_LOAD_32dp32b16xENS4_13SM90_TMA_LOADENS11_INS12_ILi1ELi4ELi3EEES15_NSS_INS5_IJS16_S1L_EEENS5_IJS1L_SC_EEEEEEENS4_39AutoVectorizingCopyWithAssumedAlignmentILi128EEENS4_14SM90_TMA_STOREES25_S27_S27_EEEvvEEEEvNT_6ParamsE) ;  /* 0xffffff6402287950 */ /* 0x000fea0003c3ffff */
.L_x_196:
[----:B------:R-:W-:-:S00]  /*9b60*/  BRA `(.L_x_196) ;  /* 0xfffffffc00fc7947 */ /* 0x000fc0000383ffff */
[----:B------:R-:W-:-:S00]  /*9b70*/  NOP ;  /* 0x0000000000007918 */ /* 0x000fc00000000000 */
        /* <DEDUP_REMOVED lines=8> */
.L_x_197:


//--------------------- .nv.global.init           --------------------------
	.section	.nv.global.init,"aw",@progbits
.nv.global.init:
	.type		$str$27,@object
	.size		$str$27,($str$28 - $str$27)
$str$27:
        /*0000*/ 	.byte	0x28, 0x61, 0x64, 0x64, 0x72, 0x65, 0x73, 0x73, 0x20, 0x26, 0x20, 0x6d, 0x61, 0x73, 0x6b, 0x29
        /*0010*/ 	.byte	0x20, 0x3d, 0x3d, 0x20, 0x30, 0x00
	.type		$str$28,@object
	.size		$str$28,($str$26 - $str$28)
$str$28:
        /*0016*/ 	.byte	0x2f, 0x74, 0x6d, 0x70, 0x2f, 0x63, 0x75, 0x74, 0x6c, 0x61, 0x73, 0x73, 0x5f, 0x73, 0x77, 0x65
        /*0026*/ 	.byte	0x65, 0x70, 0x5f, 0x73, 0x72, 0x63, 0x2f, 0x69, 0x6e, 0x63, 0x6c, 0x75, 0x64, 0x65, 0x2f, 0x63
        /*0036*/ 	.byte	0x75, 0x74, 0x65, 0x2f, 0x70, 0x6f, 0x69, 0x6e, 0x74, 0x65, 0x72, 0x5f, 0x66, 0x6c, 0x61, 0x67
        /*0046*/ 	.byte	0x67, 0x65, 0x64, 0x2e, 0x68, 0x70, 0x70, 0x00
	.type		$str$26,@object
	.size		$str$26,($str$25 - $str$26)
$str$26:
        /*004e*/ 	.byte	0x2f, 0x74, 0x6d, 0x70, 0x2f, 0x63, 0x75, 0x74, 0x6c, 0x61, 0x73, 0x73, 0x5f, 0x73, 0x77, 0x65
        /*005e*/ 	.byte	0x65, 0x70, 0x5f, 0x73, 0x72, 0x63, 0x2f, 0x69, 0x6e, 0x63, 0x6c, 0x75, 0x64, 0x65, 0x2f, 0x63
        /*006e*/ 	.byte	0x75, 0x74, 0x65, 0x2f, 0x61, 0x74, 0x6f, 0x6d, 0x2f, 0x63, 0x6f, 0x70, 0x79, 0x5f, 0x74, 0x72
        /*007e*/ 	.byte	0x61, 0x69, 0x74, 0x73, 0x5f, 0x73, 0x6d, 0x31, 0x30, 0x30, 0x2e, 0x68, 0x70, 0x70, 0x00
	.type		$str$25,@object
	.size		$str$25,(__unnamed_1 - $str$25)
$str$25:
        /*008d*/ 	.byte	0x28, 0x28, 0x75, 0x69, 0x6e, 0x74, 0x33, 0x32, 0x5f, 0x74, 0x28, 0x74, 0x68, 0x72, 0x65, 0x61
        /*009d*/ 	.byte	0x64, 0x49, 0x64, 0x78, 0x2e, 0x78, 0x29, 0x20, 0x2f, 0x20, 0x33, 0x32, 0x29, 0x20, 0x25, 0x20
        /*00ad*/ 	.byte	0x34, 0x29, 0x20, 0x3d, 0x3d, 0x20, 0x28, 0x28, 0x28, 0x74, 0x6d, 0x65, 0x6d, 0x5f, 0x61, 0x64
        /*00bd*/ 	.byte	0x64, 0x72, 0x20, 0x3e, 0x3e, 0x20, 0x31, 0x36, 0x29, 0x20, 0x2f, 0x20, 0x33, 0x32, 0x29, 0x20
        /*00cd*/ 	.byte	0x25, 0x20, 0x34, 0x29, 0x00
	.type		__unnamed_1,@object
	.size		__unnamed_1,(__unnamed_2 - __unnamed_1)
__unnamed_1:
        /*00d2*/ 	.byte	0x61, 0x75, 0x74, 0x6f, 0x20, 0x63, 0x75, 0x74, 0x65, 0x3a, 0x3a, 0x61, 0x73, 0x5f, 0x70, 0x6f
        /* <DEDUP_REMOVED lines=24> */
        /*0262*/ 	.byte	0x34, 0x38, 0x3e, 0x3e, 0x3e, 0x3e, 0x5d, 0x00
	.type		__unnamed_2,@object
	.size		__unnamed_2,(.L_2 - __unnamed_2)
__unnamed_2:
        /* <DEDUP_REMOVED lines=40> */
        /*04ea*/ 	.byte	0x3a, 0x3a, 0x43, 0x3c, 0x30, 0x3e, 0x3e, 0x3e, 0x3e, 0x5d, 0x00
.L_2:


//--------------------- .nv.shared._ZN7cutlass13device_kernelINS_4gemm6kernel13GemmUniversalIN4cute5tupleIJiiiiEEENS1_10collective13CollectiveMmaINS1_35MainloopSm100TmaUmmaWarpSpecializedILi4ELi2ELi4ENS5_IJNS4_1CILi2EEESB_NSA_ILi1EEEEEEEENS5_IJNSA_ILi128EEESF_NSA_ILi64EEEEEENS_6half_tENS5_IJlSC_lEEESI_SJ_NS4_8TiledMMAINS4_8MMA_AtomIJNS4_26SM100_MMA_F16BF16_2x1SM_SSISI_SI_fLi128ELi128ELNS4_4UMMA5MajorE0ELSO_0ELNSN_7ScaleInE0ELSP_0EEEEEENS4_6LayoutINS5_IJSC_SC_SC_EEENS5_IJNSA_ILi0EEESU_SU_EEEEENS5_IJNS4_10UnderscoreESX_SX_EEEEENS4_28SM100_TMA_2SM_LOAD_MULTICASTENS4_14ComposedLayoutINS4_7SwizzleILi3ELi4ELi3EEENS4_18smem_ptr_flag_bitsILi16EEENSS_INS5_IJNSA_ILi8EEESG_EEENS5_IJSG_SC_EEEEEEEvNS4_8identityENS4_18SM100_TMA_2SM_LOADES1A_vS1B_EENS_8epilogue10collective18CollectiveEpilogueINS1E_23Sm100TmaWarpSpecializedILi4ELi2ELi16ELb1ELb0EEEJNS5_IJSG_SF_SG_EEENS5_IJNSS_ISG_SC_EENSS_INS5_IJNSA_ILi16EEESB_EEENS5_IJSC_SG_EEEEEEEESI_SJ_SI_SJ_NS1E_6fusion15FusionCallbacksIS1I_NS1Q_17LinearCombinationISI_fSI_fLNS_15FloatRoundStyleE2EEES1J_S1P_JEEENS4_5SM1004TMEM4LOAD26SM100_TMEM_LOAD_32dp32b16xENS4_13SM90_TMA_LOADENS11_INS12_ILi1ELi4ELi3EEES15_NSS_INS5_IJS16_S1L_EEENS5_IJS1L_SC_EEEEEEENS4_39AutoVectorizingCopyWithAssumedAlignmentILi128EEENS4_14SM90_TMA_STOREES25_S27_S27_EEEvvEEEEvNT_6ParamsE --------------------------
	.section	.nv.shared._ZN7cutlass13device_kernelINS_4gemm6kernel13GemmUniversalIN4cute5tupleIJiiiiEEENS1_10collective13CollectiveMmaINS1_35MainloopSm100TmaUmmaWarpSpecializedILi4ELi2ELi4ENS5_IJNS4_1CILi2EEESB_NSA_ILi1EEEEEEEENS5_IJNSA_ILi128EEESF_NSA_ILi64EEEEEENS_6half_tENS5_IJlSC_lEEESI_SJ_NS4_8TiledMMAINS4_8MMA_AtomIJNS4_26SM100_MMA_F16BF16_2x1SM_SSISI_SI_fLi128ELi128ELNS4_4UMMA5MajorE0ELSO_0ELNSN_7ScaleInE0ELSP_0EEEEEENS4_6LayoutINS5_IJSC_SC_SC_EEENS5_IJNSA_ILi0EEESU_SU_EEEEENS5_IJNS4_10UnderscoreESX_SX_EEEEENS4_28SM100_TMA_2SM_LOAD_MULTICASTENS4_14ComposedLayoutINS4_7SwizzleILi3ELi4ELi3EEENS4_18smem_ptr_flag_bitsILi16EEENSS_INS5_IJNSA_ILi8EEESG_EEENS5_IJSG_SC_EEEEEEEvNS4_8identityENS4_18SM100_TMA_2SM_LOADES1A_vS1B_EENS_8epilogue10collective18CollectiveEpilogueINS1E_23Sm100TmaWarpSpecializedILi4ELi2ELi16ELb1ELb0EEEJNS5_IJSG_SF_SG_EEENS5_IJNSS_ISG_SC_EENSS_INS5_IJNSA_ILi16EEESB_EEENS5_IJSC_SG_EEEEEEEESI_SJ_SI_SJ_NS1E_6fusion15FusionCallbacksIS1I_NS1Q_17LinearCombinationISI_fSI_fLNS_15FloatRoundStyleE2EEES1J_S1P_JEEENS4_5SM1004TMEM4LOAD26SM100_TMEM_LOAD_32dp32b16xENS4_13SM90_TMA_LOADENS11_INS12_ILi1ELi4ELi3EEES15_NSS_INS5_IJS16_S1L_EEENS5_IJS1L_SC_EEEEEEENS4_39AutoVectorizingCopyWithAssumedAlignmentILi128EEENS4_14SM90_TMA_STOREES25_S27_S27_EEEvvEEEEvNT_6ParamsE,"aw",@nobits
	.sectionflags	@""
	.align	16
	.zero		1024


//--------------------- .nv.shared.reserved.0     --------------------------
	.section	.nv.shared.reserved.0,"aw",@nobits
	.weak		__nv_reservedSMEM_offset_0_alias
	.size		__nv_reservedSMEM_offset_0_alias, 0, 64
	.other		__nv_reservedSMEM_offset_0_alias,@"STO_CUDA_RESERVED_SHARED STV_DEFAULT"
__nv_reservedSMEM_offset_0_alias:
	.zero		0
.nv.shared.reserved.0:
	.zero		64
	.weak		__nv_reservedSMEM_tcgen05_partition
	.type		__nv_reservedSMEM_tcgen05_partition,@object
	.size		__nv_reservedSMEM_tcgen05_partition,(.L_0 - __nv_reservedSMEM_tcgen05_partition)
__nv_reservedSMEM_tcgen05_partition:
	.zero		32
.L_0:


//--------------------- .nv.global                --------------------------
	.section	.nv.global,"aw",@nobits
.nv.global:
	.type		_ZN39_INTERNAL_f1dc0bab_4_k_cu_915a351a_73054cute1_E,@object
	.size		_ZN39_INTERNAL_f1dc0bab_4_k_cu_915a351a_73054cute1_E,(_ZN39_INTERNAL_f1dc0bab_4_k_cu_915a351a_73054cuda3std3__45__cpo6cbeginE - _ZN39_INTERNAL_f1dc0bab_4_k_cu_915a351a_73054cute1_E)
_ZN39_INTERNAL_f1dc0bab_4_k_cu_915a351a_73054cute1_E:
	.zero		1
	.type		_ZN39_INTERNAL_f1dc0bab_4_k_cu_915a351a_73054cuda3std3__45__cpo6cbeginE,@object
	.size		_ZN39_INTERNAL_f1dc0bab_4_k_cu_915a351a_73054cuda3std3__45__cpo6cbeginE,(_ZN39_INTERNAL_f1dc0bab_4_k_cu_915a351a_73054cuda3std3__48in_placeE - _ZN39_INTERNAL_f1dc0bab_4_k_cu_915a351a_73054cuda3std3__45__cpo6cbeginE)
_ZN39_INTERNAL_f1dc0bab_4_k_cu_915a351a_73054cuda3std3__45__cpo6cbeginE:
	.zero		1
	.type		_ZN39_INTERNAL_f1dc0bab_4_k_cu_915a351a_73054cuda3std3__48in_placeE,@object
	.size		_ZN39_INTERNAL_f1dc0bab_4_k_cu_915a351a_73054cuda3std3__48in_placeE,(_ZN39_INTERNAL_f1dc0bab_4_k_cu_915a351a_73054cuda3std6ranges3__45__cpo9iter_moveE - _ZN39_INTERNAL_f1dc0bab_4_k_cu_915a351a_73054cuda3std3__48in_placeE)
_ZN39_INTERNAL_f1dc0bab_4_k_cu_915a351a_73054cuda3std3__48in_placeE:
	.zero		1
	.type		_ZN39_INTERNAL_f1dc0bab_4_k_cu_915a351a_73054cuda3std6ranges3__45__cpo9iter_moveE,@object
	.size		_ZN39_INTERNAL_f1dc0bab_4_k_cu_915a351a_73054cuda3std6ranges3__45__cpo9iter_moveE,(_ZN39_INTERNAL_f1dc0bab_4_k_cu_915a351a_73054cuda3std3__45__cpo5beginE - _ZN39_INTERNAL_f1dc0bab_4_k_cu_915a351a_73054cuda3std6ranges3__45__cpo9iter_moveE)
_ZN39_INTERNAL_f1dc0bab_4_k_cu_915a351a_73054cuda3std6ranges3__45__cpo9iter_moveE:
	.zero		1
	.type		_ZN39_INTERNAL_f1dc0bab_4_k_cu_915a351a_73054cuda3std3__45__cpo5beginE,@object
	.size		_ZN39_INTERNAL_f1dc0bab_4_k_cu_915a351a_73054cuda3std3__45__cpo5beginE,(_ZN39_INTERNAL_f1dc0bab_4_k_cu_915a351a_73054cuda3std3__441_GLOBAL__N__f1dc0bab_4_k_cu_915a351a_73056ignoreE - _ZN39_INTERNAL_f1dc0bab_4_k_cu_915a351a_73054cuda3std3__45__cpo5beginE)
_ZN39_INTERNAL_f1dc0bab_4_k_cu_915a351a_73054cuda3std3__45__cpo5beginE:
	.zero		1
	.type		_ZN39_INTERNAL_f1dc0bab_4_k_cu_915a351a_73054cuda3std3__441_GLOBAL__N__f1dc0bab_4_k_cu_915a351a_73056ignoreE,@object
	.size		_ZN39_INTERNAL_f1dc0bab_4_k_cu_915a351a_73054cuda3std3__441_GLOBAL__N__f1dc0bab_4_k_cu_915a351a_73056ignoreE,(_ZN39_INTERNAL_f1dc0bab_4_k_cu_915a351a_73054cute7productE - _ZN39_INTERNAL_f1dc0bab_4_k_cu_915a351a_73054cuda3std3__441_GLOBAL__N__f1dc0bab_4_k_cu_915a351a_73056ignoreE)
_ZN39_INTERNAL_f1dc0bab_4_k_cu_915a351a_73054cuda3std3__441_GLOBAL__N__f1dc0bab_4_k_cu_915a351a_73056ignoreE:
	.zero		1
	.type		_ZN39_INTERNAL_f1dc0bab_4_k_cu_915a351a_73054cute7productE,@object
	.size		_ZN39_INTERNAL_f1dc0bab_4_k_cu_915a351a_73054cute7productE,(_ZN39_INTERNAL_f1dc0bab_4_k_cu_915a351a_73054cuda3std3__45__cpo3endE - _ZN39_INTERNAL_f1dc0bab_4_k_cu_915a351a_73054cute7productE)
_ZN39_INTERNAL_f1dc0bab_4_k_cu_915a351a_73054cute7productE:
	.zero		1
	.type		_ZN39_INTERNAL_f1dc0bab_4_k_cu_915a351a_73054cuda3std3__45__cpo3endE,@object
	.size		_ZN39_INTERNAL_f1dc0bab_4_k_cu_915a351a_73054cuda3std3__45__cpo3endE,(_ZN39_INTERNAL_f1dc0bab_4_k_cu_915a351a_73054cuda3std3__419piecewise_constructE - _ZN39_INTERNAL_f1dc0bab_4_k_cu_915a351a_73054cuda3std3__45__cpo3endE)
_ZN39_INTERNAL_f1dc0bab_4_k_cu_915a351a_73054cuda3std3__45__cpo3endE:
	.zero		1
	.type		_ZN39_INTERNAL_f1dc0bab_4_k_cu_915a351a_73054cuda3std3__419piecewise_constructE,@object
	.size		_ZN39_INTERNAL_f1dc0bab_4_k_cu_915a351a_73054cuda3std3__419piecewise_constructE,(_ZN39_INTERNAL_f1dc0bab_4_k_cu_915a351a_73054cuda3std3__45__cpo4cendE - _ZN39_INTERNAL_f1dc0bab_4_k_cu_915a351a_73054cuda3std3__419piecewise_constructE)
_ZN39_INTERNAL_f1dc0bab_4_k_cu_915a351a_73054cuda3std3__419piecewise_constructE:
	.zero		1
	.type		_ZN39_INTERNAL_f1dc0bab_4_k_cu_915a351a_73054cuda3std3__45__cpo4cendE,@object
	.size		_ZN39_INTERNAL_f1dc0bab_4_k_cu_915a351a_73054cuda3std3__45__cpo4cendE,(_ZN39_INTERNAL_f1dc0bab_4_k_cu_915a351a_73054cuda3std6ranges3__45__cpo4swapE - _ZN39_INTERNAL_f1dc0bab_4_k_cu_915a351a_73054cuda3std3__45__cpo4cendE)
_ZN39_INTERNAL_f1dc0bab_4_k_cu_915a351a_73054cuda3std3__45__cpo4cendE:
	.zero		1
	.type		_ZN39_INTERNAL_f1dc0bab_4_k_cu_915a351a_73054cuda3std6ranges3__45__cpo4swapE,@object
	.size		_ZN39_INTERNAL_f1dc0bab_4_k_cu_915a351a_73054cuda3std6ranges3__45__cpo4swapE,(.L_10 - _ZN39_INTERNAL_f1dc0bab_4_k_cu_915a351a_73054cuda3std6ranges3__45__cpo4swapE)
_ZN39_INTERNAL_f1dc0bab_4_k_cu_915a351a_73054cuda3std6ranges3__45__cpo4swapE:
	.zero		1
.L_10:


//--------------------- .nv.constant0._ZN7cutlass13device_kernelINS_4gemm6kernel13GemmUniversalIN4cute5tupleIJiiiiEEENS1_10collective13CollectiveMmaINS1_35MainloopSm100TmaUmmaWarpSpecializedILi4ELi2ELi4ENS5_IJNS4_1CILi2EEESB_NSA_ILi1EEEEEEEENS5_IJNSA_ILi128EEESF_NSA_ILi64EEEEEENS_6half_tENS5_IJlSC_lEEESI_SJ_NS4_8TiledMMAINS4_8MMA_AtomIJNS4_26SM100_MMA_F16BF16_2x1SM_SSISI_SI_fLi128ELi128ELNS4_4UMMA5MajorE0ELSO_0ELNSN_7ScaleInE0ELSP_0EEEEEENS4_6LayoutINS5_IJSC_SC_SC_EEENS5_IJNSA_ILi0EEESU_SU_EEEEENS5_IJNS4_10UnderscoreESX_SX_EEEEENS4_28SM100_TMA_2SM_LOAD_MULTICASTENS4_14ComposedLayoutINS4_7SwizzleILi3ELi4ELi3EEENS4_18smem_ptr_flag_bitsILi16EEENSS_INS5_IJNSA_ILi8EEESG_EEENS5_IJSG_SC_EEEEEEEvNS4_8identityENS4_18SM100_TMA_2SM_LOADES1A_vS1B_EENS_8epilogue10collective18CollectiveEpilogueINS1E_23Sm100TmaWarpSpecializedILi4ELi2ELi16ELb1ELb0EEEJNS5_IJSG_SF_SG_EEENS5_IJNSS_ISG_SC_EENSS_INS5_IJNSA_ILi16EEESB_EEENS5_IJSC_SG_EEEEEEEESI_SJ_SI_SJ_NS1E_6fusion15FusionCallbacksIS1I_NS1Q_17LinearCombinationISI_fSI_fLNS_15FloatRoundStyleE2EEES1J_S1P_JEEENS4_5SM1004TMEM4LOAD26SM100_TMEM_LOAD_32dp32b16xENS4_13SM90_TMA_LOADENS11_INS12_ILi1ELi4ELi3EEES15_NSS_INS5_IJS16_S1L_EEENS5_IJS1L_SC_EEEEEEENS4_39AutoVectorizingCopyWithAssumedAlignmentILi128EEENS4_14SM90_TMA_STOREES25_S27_S27_EEEvvEEEEvNT_6ParamsE --------------------------
	.section	.nv.constant0._ZN7cutlass13device_kernelINS_4gemm6kernel13GemmUniversalIN4cute5tupleIJiiiiEEENS1_10collective13CollectiveMmaINS1_35MainloopSm100TmaUmmaWarpSpecializedILi4ELi2ELi4ENS5_IJNS4_1CILi2EEESB_NSA_ILi1EEEEEEEENS5_IJNSA_ILi128EEESF_NSA_ILi64EEEEEENS_6half_tENS5_IJlSC_lEEESI_SJ_NS4_8TiledMMAINS4_8MMA_AtomIJNS4_26SM100_MMA_F16BF16_2x1SM_SSISI_SI_fLi128ELi128ELNS4_4UMMA5MajorE0ELSO_0ELNSN_7ScaleInE0ELSP_0EEEEEENS4_6LayoutINS5_IJSC_SC_SC_EEENS5_IJNSA_ILi0EEESU_SU_EEEEENS5_IJNS4_10UnderscoreESX_SX_EEEEENS4_28SM100_TMA_2SM_LOAD_MULTICASTENS4_14ComposedLayoutINS4_7SwizzleILi3ELi4ELi3EEENS4_18smem_ptr_flag_bitsILi16EEENSS_INS5_IJNSA_ILi8EEESG_EEENS5_IJSG_SC_EEEEEEEvNS4_8identityENS4_18SM100_TMA_2SM_LOADES1A_vS1B_EENS_8epilogue10collective18CollectiveEpilogueINS1E_23Sm100TmaWarpSpecializedILi4ELi2ELi16ELb1ELb0EEEJNS5_IJSG_SF_SG_EEENS5_IJNSS_ISG_SC_EENSS_INS5_IJNSA_ILi16EEESB_EEENS5_IJSC_SG_EEEEEEEESI_SJ_SI_SJ_NS1E_6fusion15FusionCallbacksIS1I_NS1Q_17LinearCombinationISI_fSI_fLNS_15FloatRoundStyleE2EEES1J_S1P_JEEENS4_5SM1004TMEM4LOAD26SM100_TMEM_LOAD_32dp32b16xENS4_13SM90_TMA_LOADENS11_INS12_ILi1ELi4ELi3EEES15_NSS_INS5_IJS16_S1L_EEENS5_IJS1L_SC_EEEEEEENS4_39AutoVectorizingCopyWithAssumedAlignmentILi128EEENS4_14SM90_TMA_STOREES25_S27_S27_EEEvvEEEEvNT_6ParamsE,"a",@progbits
	.sectionflags	@""
	.align	4
.nv.constant0._ZN7cutlass13device_kernelINS_4gemm6kernel13GemmUniversalIN4cute5tupleIJiiiiEEENS1_10collective13CollectiveMmaINS1_35MainloopSm100TmaUmmaWarpSpecializedILi4ELi2ELi4ENS5_IJNS4_1CILi2EEESB_NSA_ILi1EEEEEEEENS5_IJNSA_ILi128EEESF_NSA_ILi64EEEEEENS_6half_tENS5_IJlSC_lEEESI_SJ_NS4_8TiledMMAINS4_8MMA_AtomIJNS4_26SM100_MMA_F16BF16_2x1SM_SSISI_SI_fLi128ELi128ELNS4_4UMMA5MajorE0ELSO_0ELNSN_7ScaleInE0ELSP_0EEEEEENS4_6LayoutINS5_IJSC_SC_SC_EEENS5_IJNSA_ILi0EEESU_SU_EEEEENS5_IJNS4_10UnderscoreESX_SX_EEEEENS4_28SM100_TMA_2SM_LOAD_MULTICASTENS4_14ComposedLayoutINS4_7SwizzleILi3ELi4ELi3EEENS4_18smem_ptr_flag_bitsILi16EEENSS_INS5_IJNSA_ILi8EEESG_EEENS5_IJSG_SC_EEEEEEEvNS4_8identityENS4_18SM100_TMA_2SM_LOADES1A_vS1B_EENS_8epilogue10collective18CollectiveEpilogueINS1E_23Sm100TmaWarpSpecializedILi4ELi2ELi16ELb1ELb0EEEJNS5_IJSG_SF_SG_EEENS5_IJNSS_ISG_SC_EENSS_INS5_IJNSA_ILi16EEESB_EEENS5_IJSC_SG_EEEEEEEESI_SJ_SI_SJ_NS1E_6fusion15FusionCallbacksIS1I_NS1Q_17LinearCombinationISI_fSI_fLNS_15FloatRoundStyleE2EEES1J_S1P_JEEENS4_5SM1004TMEM4LOAD26SM100_TMEM_LOAD_32dp32b16xENS4_13SM90_TMA_LOADENS11_INS12_ILi1ELi4ELi3EEES15_NSS_INS5_IJS16_S1L_EEENS5_IJS1L_SC_EEEEEEENS4_39AutoVectorizingCopyWithAssumedAlignmentILi128EEENS4_14SM90_TMA_STOREES25_S27_S27_EEEvvEEEEvNT_6ParamsE:
	.zero		2944


//--------------------- SYMBOLS --------------------------

	.type		.nv.reservedSmem.offset0,@object
	.size		.nv.reservedSmem.offset0,0x4
	.type		.nv.reservedSmem.cap,@object
	.size		.nv.reservedSmem.cap,0x4
	.type		__assertfail,@function
